	.headerflags	@"EF_CUDA_TEXMODE_UNIFIED EF_CUDA_64BIT_ADDRESS EF_CUDA_SM89 EF_CUDA_VIRTUAL_SM(EF_CUDA_SM89)"
	.elftype	@"ET_EXEC"


//--------------------- .nv.info                  --------------------------
	.section	.nv.info,"",@"SHT_CUDA_INFO"
	.align	4


	//----- nvinfo : EIATTR_REGCOUNT
	.align		4
        /*0000*/ 	.byte	0x04, 0x2f
        /*0002*/ 	.short	(.L_1 - .L_0)
	.align		4
.L_0:
        /*0004*/ 	.word	index@(triton__0d1d2d3d4de5de)
        /*0008*/ 	.word	0x00000038


	//----- nvinfo : EIATTR_MAX_STACK_SIZE
	.align		4
.L_1:
        /*000c*/ 	.byte	0x04, 0x23
        /*000e*/ 	.short	(.L_3 - .L_2)
	.align		4
.L_2:
        /*0010*/ 	.word	index@(triton__0d1d2d3d4de5de)
        /*0014*/ 	.word	0x00000000


	//----- nvinfo : EIATTR_MIN_STACK_SIZE
	.align		4
.L_3:
        /*0018*/ 	.byte	0x04, 0x12
        /*001a*/ 	.short	(.L_5 - .L_4)
	.align		4
.L_4:
        /*001c*/ 	.word	index@(triton__0d1d2d3d4de5de)
        /*0020*/ 	.word	0x00000000


	//----- nvinfo : EIATTR_FRAME_SIZE
	.align		4
.L_5:
        /*0024*/ 	.byte	0x04, 0x11
        /*0026*/ 	.short	(.L_7 - .L_6)
	.align		4
.L_6:
        /*0028*/ 	.word	index@(triton__0d1d2d3d4de5de)
        /*002c*/ 	.word	0x00000000
.L_7:


//--------------------- .nv.info.triton__0d1d2d3d4de5de --------------------------
	.section	.nv.info.triton__0d1d2d3d4de5de,"",@"SHT_CUDA_INFO"
	.align	4


	//----- nvinfo : EIATTR_CUDA_API_VERSION
	.align		4
        /*0000*/ 	.byte	0x04, 0x37
        /*0002*/ 	.short	(.L_9 - .L_8)
.L_8:
        /*0004*/ 	.word	0x0000007b


	//----- nvinfo : EIATTR_PARAM_CBANK
	.align		4
.L_9:
        /*0008*/ 	.byte	0x04, 0x0a
        /*000a*/ 	.short	(.L_11 - .L_10)
	.align		4
.L_10:
        /*000c*/ 	.word	index@(.nv.constant0.triton__0d1d2d3d4de5de)
        /*0010*/ 	.short	0x0160
        /*0012*/ 	.short	0x0028


	//----- nvinfo : EIATTR_CBANK_PARAM_SIZE
	.align		4
.L_11:
        /*0014*/ 	.byte	0x03, 0x19
        /*0016*/ 	.short	0x0028


	//----- nvinfo : EIATTR_KPARAM_INFO
	.align		4
        /*0018*/ 	.byte	0x04, 0x17
        /*001a*/ 	.short	(.L_13 - .L_12)
.L_12:
        /*001c*/ 	.word	0x00000000
        /*0020*/ 	.short	0x0005
        /*0022*/ 	.short	0x0024
        /*0024*/ 	.byte	0x00, 0xf0, 0x11, 0x00


	//----- nvinfo : EIATTR_KPARAM_INFO
	.align		4
.L_13:
        /*0028*/ 	.byte	0x04, 0x17
        /*002a*/ 	.short	(.L_15 - .L_14)
.L_14:
        /*002c*/ 	.word	0x00000000
        /*0030*/ 	.short	0x0004
        /*0032*/ 	.short	0x0020
        /*0034*/ 	.byte	0x00, 0xf0, 0x11, 0x00


	//----- nvinfo : EIATTR_KPARAM_INFO
	.align		4
.L_15:
        /*0038*/ 	.byte	0x04, 0x17
        /*003a*/ 	.short	(.L_17 - .L_16)
.L_16:
        /*003c*/ 	.word	0x00000000
        /*0040*/ 	.short	0x0003
        /*0042*/ 	.short	0x0018
        /*0044*/ 	.byte	0x00, 0xf0, 0x21, 0x00


	//----- nvinfo : EIATTR_KPARAM_INFO
	.align		4
.L_17:
        /*0048*/ 	.byte	0x04, 0x17
        /*004a*/ 	.short	(.L_19 - .L_18)
.L_18:
        /*004c*/ 	.word	0x00000000
        /*0050*/ 	.short	0x0002
        /*0052*/ 	.short	0x0010
        /*0054*/ 	.byte	0x00, 0xf0, 0x21, 0x00


	//----- nvinfo : EIATTR_KPARAM_INFO
	.align		4
.L_19:
        /*0058*/ 	.byte	0x04, 0x17
        /*005a*/ 	.short	(.L_21 - .L_20)
.L_20:
        /*005c*/ 	.word	0x00000000
        /*0060*/ 	.short	0x0001
        /*0062*/ 	.short	0x0008
        /*0064*/ 	.byte	0x00, 0xf0, 0x21, 0x00


	//----- nvinfo : EIATTR_KPARAM_INFO
	.align		4
.L_21:
        /*0068*/ 	.byte	0x04, 0x17
        /*006a*/ 	.short	(.L_23 - .L_22)
.L_22:
        /*006c*/ 	.word	0x00000000
        /*0070*/ 	.short	0x0000
        /*0072*/ 	.short	0x0000
        /*0074*/ 	.byte	0x00, 0xf0, 0x21, 0x00


	//----- nvinfo : EIATTR_MAXREG_COUNT
	.align		4
.L_23:
        /*0078*/ 	.byte	0x03, 0x1b
        /*007a*/ 	.short	0x00ff


	//----- nvinfo : EIATTR_EXIT_INSTR_OFFSETS
	.align		4
        /*007c*/ 	.byte	0x04, 0x1c
        /*007e*/ 	.short	(.L_25 - .L_24)


	//   ....[0]....
.L_24:
        /*0080*/ 	.word	0x00002470


	//   ....[1]....
        /*0084*/ 	.word	0x000024c0


	//----- nvinfo : EIATTR_MAX_THREADS
	.align		4
.L_25:
        /*0088*/ 	.byte	0x04, 0x05
        /*008a*/ 	.short	(.L_27 - .L_26)
.L_26:
        /*008c*/ 	.word	0x00000080
        /*0090*/ 	.word	0x00000001
        /*0094*/ 	.word	0x00000001
.L_27:


//--------------------- .nv.rel.action            --------------------------
	.section	.nv.rel.action,"",@"SHT_CUDA_RELOCINFO"
	.align	8
	.sectionentsize	8
        /*0000*/ 	.byte	0x73, 0x00, 0x00, 0x00, 0x00, 0x00, 0x00, 0x00, 0x00, 0x00, 0x00, 0x11, 0x25, 0x00, 0x05, 0x36


//--------------------- .nv.constant0.triton__0d1d2d3d4de5de --------------------------
	.section	.nv.constant0.triton__0d1d2d3d4de5de,"a",@progbits
	.align	4
.nv.constant0.triton__0d1d2d3d4de5de:
	.zero		392


//--------------------- .text.triton__0d1d2d3d4de5de --------------------------
	.section	.text.triton__0d1d2d3d4de5de,"ax",@progbits
	.sectionflags	@"SHF_BARRIERS=1"
	.sectioninfo	@"SHI_REGISTERS=56"
	.align	128
        .global         triton__0d1d2d3d4de5de
        .type           triton__0d1d2d3d4de5de,@function
        .size           triton__0d1d2d3d4de5de,(.L_x_1 - triton__0d1d2d3d4de5de)
        .other          triton__0d1d2d3d4de5de,@"STO_CUDA_ENTRY STV_DEFAULT"
triton__0d1d2d3d4de5de:
.text.triton__0d1d2d3d4de5de:
[----:B------:R-:W-:-:S02]  /*0000*/  IMAD.MOV.U32 R1, RZ, RZ, c[0x0][0x28] ;  /* 0x00000a00ff017624 */ /* 0x000fc400078e00ff */
[----:B------:R-:W0:Y:S01]  /*0010*/  S2R R2, SR_TID.X ;  /* 0x0000000000027919 */ /* 0x000e220000002100 */
[----:B------:R-:W-:Y:S01]  /*0020*/  IMAD.MOV.U32 R24, RZ, RZ, 0x2 ;  /* 0x00000002ff187424 */ /* 0x000fe200078e00ff */
[----:B------:R-:W-:Y:S01]  /*0030*/  CS2R R8, SRZ ;  /* 0x0000000000087805 */ /* 0x000fe2000001ff00 */
[----:B------:R-:W-:Y:S01]  /*0040*/  CS2R R10, SRZ ;  /* 0x00000000000a7805 */ /* 0x000fe2000001ff00 */
[----:B------:R-:W1:Y:S01]  /*0050*/  S2R R12, SR_CTAID.Y ;  /* 0x00000000000c7919 */ /* 0x000e620000002600 */
[----:B------:R-:W-:-:S03]  /*0060*/  ULDC.64 UR4, c[0x0][0x118] ;  /* 0x0000460000047ab9 */ /* 0x000fc60000000a00 */
[----:B------:R-:W2:Y:S01]  /*0070*/  S2R R16, SR_CTAID.X ;  /* 0x0000000000107919 */ /* 0x000ea20000002500 */
[----:B0-----:R-:W-:Y:S01]  /*0080*/  IMAD.SHL.U32 R13, R2, 0x8, RZ ;  /* 0x00000008020d7824 */ /* 0x001fe200078e00ff */
[--C-:B------:R-:W-:Y:S02]  /*0090*/  SHF.R.U32.HI R42, RZ, 0x5, R2.reuse ;  /* 0x00000005ff2a7819 */ /* 0x100fe40000011602 */
[----:B------:R-:W-:Y:S01]  /*00a0*/  SHF.R.U32.HI R3, RZ, 0x2, R2 ;  /* 0x00000002ff037819 */ /* 0x000fe20000011602 */
[----:B-1----:R-:W-:Y:S01]  /*00b0*/  IMAD.SHL.U32 R0, R12, 0x20, RZ ;  /* 0x000000200c007824 */ /* 0x002fe200078e00ff */
[----:B------:R-:W-:Y:S02]  /*00c0*/  LOP3.LUT R13, R13, 0x18, RZ, 0xc0, !PT ;  /* 0x000000180d0d7812 */ /* 0x000fe400078ec0ff */
[----:B------:R-:W-:Y:S01]  /*00d0*/  SGXT.U32 R42, R42, 0x2 ;  /* 0x000000022a2a781a */ /* 0x000fe20000000000 */
[----:B--2---:R-:W-:Y:S01]  /*00e0*/  IMAD.SHL.U32 R40, R16, 0x20, RZ ;  /* 0x0000002010287824 */ /* 0x004fe200078e00ff */
[----:B------:R-:W-:-:S02]  /*00f0*/  LOP3.LUT R6, R0, R13, RZ, 0xfc, !PT ;  /* 0x0000000d00067212 */ /* 0x000fc400078efcff */
[----:B------:R-:W-:Y:S01]  /*0100*/  SGXT.U32 R3, R3, 0x3 ;  /* 0x000000030303781a */ /* 0x000fe20000000000 */
[----:B------:R-:W-:Y:S01]  /*0110*/  IMAD.SHL.U32 R4, R42, 0x8, RZ ;  /* 0x000000082a047824 */ /* 0x000fe200078e00ff */
[----:B------:R-:W-:-:S04]  /*0120*/  SHF.R.S32.HI R5, RZ, 0x1f, R6 ;  /* 0x0000001fff057819 */ /* 0x000fc80000011406 */
[----:B------:R-:W-:Y:S02]  /*0130*/  LEA.HI R7, R5, R6, RZ, 0xb ;  /* 0x0000000605077211 */ /* 0x000fe400078f58ff */
[----:B------:R-:W-:Y:S02]  /*0140*/  LOP3.LUT R4, R4, R3, RZ, 0xfc, !PT ;  /* 0x0000000304047212 */ /* 0x000fe400078efcff */
[C---:B------:R-:W-:Y:S02]  /*0150*/  LOP3.LUT R3, R7.reuse, 0xfffff800, RZ, 0xc0, !PT ;  /* 0xfffff80007037812 */ /* 0x040fe400078ec0ff */
[----:B------:R-:W-:Y:S02]  /*0160*/  LOP3.LUT R5, R40, R4, RZ, 0xfc, !PT ;  /* 0x0000000428057212 */ /* 0x000fe400078efcff */
[----:B------:R-:W-:Y:S01]  /*0170*/  SHF.L.U32 R7, R7, 0x9, RZ ;  /* 0x0000000907077819 */ /* 0x000fe200000006ff */
[----:B------:R-:W-:Y:S01]  /*0180*/  IMAD.IADD R6, R6, 0x1, -R3 ;  /* 0x0000000106067824 */ /* 0x000fe200078e0a03 */
[----:B------:R-:W-:-:S02]  /*0190*/  ISETP.GE.AND P1, PT, R5, 0x100, PT ;  /* 0x000001000500780c */ /* 0x000fc40003f26270 */
[----:B------:R-:W-:Y:S01]  /*01a0*/  LOP3.LUT R7, R7, 0xfff00000, RZ, 0xc0, !PT ;  /* 0xfff0000007077812 */ /* 0x000fe200078ec0ff */
[----:B------:R-:W-:-:S04]  /*01b0*/  IMAD R6, R5, 0x800, R6 ;  /* 0x0000080005067824 */ /* 0x000fc800078e0206 */
[----:B------:R-:W-:-:S04]  /*01c0*/  IMAD.IADD R6, R6, 0x1, R7 ;  /* 0x0000000106067824 */ /* 0x000fc800078e0207 */
[----:B------:R-:W-:-:S05]  /*01d0*/  IMAD.WIDE R14, R6, R24, c[0x0][0x160] ;  /* 0x00005800060e7625 */ /* 0x000fca00078e0218 */
[----:B------:R0:W2:Y:S01]  /*01e0*/  @!P1 LDG.E.EL.128 R8, [R14.64] ;  /* 0x000000040e089981 */ /* 0x0000a2000c2e1d00 */
[----:B------:R-:W-:Y:S01]  /*01f0*/  SHF.R.S32.HI R12, RZ, 0x1a, R12 ;  /* 0x0000001aff0c7819 */ /* 0x000fe2000001140c */
[----:B------:R-:W-:Y:S01]  /*0200*/  IMAD R30, R13, 0x21, R4 ;  /* 0x000000210d1e7824 */ /* 0x000fe200078e0204 */
[----:B------:R-:W-:Y:S02]  /*0210*/  LOP3.LUT R3, R0, R4, RZ, 0xfc, !PT ;  /* 0x0000000400037212 */ /* 0x000fe400078efcff */
[----:B------:R-:W-:Y:S01]  /*0220*/  SGXT R12, R12, 0x1 ;  /* 0x000000010c0c781a */ /* 0x000fe20000000200 */
[----:B------:R-:W-:Y:S01]  /*0230*/  IMAD.SHL.U32 R30, R30, 0x2, RZ ;  /* 0x000000021e1e7824 */ /* 0x000fe200078e00ff */
[----:B------:R-:W-:Y:S02]  /*0240*/  LOP3.LUT R28, R40, R13, RZ, 0xfc, !PT ;  /* 0x0000000d281c7212 */ /* 0x000fe400078efcff */
[----:B------:R-:W-:Y:S02]  /*0250*/  LEA.HI R12, R12, R3, RZ, 0xb ;  /* 0x000000030c0c7211 */ /* 0x000fe400078f58ff */
[----:B------:R-:W-:-:S02]  /*0260*/  ISETP.GE.AND P0, PT, R28, 0x100, PT ;  /* 0x000001001c00780c */ /* 0x000fc40003f06270 */
[----:B------:R-:W-:-:S04]  /*0270*/  LOP3.LUT R12, R12, 0xfff800, RZ, 0xc0, !PT ;  /* 0x00fff8000c0c7812 */ /* 0x000fc800078ec0ff */
[----:B------:R-:W-:-:S05]  /*0280*/  IADD3 R31, R3, -R12, RZ ;  /* 0x8000000c031f7210 */ /* 0x000fca0007ffe0ff */
[----:B------:R-:W-:-:S04]  /*0290*/  IMAD R31, R31, 0x100, R28 ;  /* 0x000001001f1f7824 */ /* 0x000fc800078e021c */
[----:B0-----:R-:W-:Y:S01]  /*02a0*/  IMAD.WIDE R14, R31, R24, c[0x0][0x168] ;  /* 0x00005a001f0e7625 */ /* 0x001fe200078e0218 */
[----:B--2---:R-:W-:Y:S01]  /*02b0*/  STS.U16 [R30], R8 ;  /* 0x000000081e007388 */ /* 0x004fe20000000400 */
[----:B------:R-:W-:Y:S02]  /*02c0*/  SHF.R.U32.HI R3, RZ, 0x10, R8 ;  /* 0x00000010ff037819 */ /* 0x000fe40000011608 */
[----:B------:R-:W-:Y:S01]  /*02d0*/  SHF.R.U32.HI R7, RZ, 0x10, R9 ;  /* 0x00000010ff077819 */ /* 0x000fe20000011609 */
[----:B------:R0:W-:Y:S01]  /*02e0*/  STS.U16 [R30+0x84], R9 ;  /* 0x000084091e007388 */ /* 0x0001e20000000400 */
[----:B------:R-:W-:Y:S02]  /*02f0*/  SHF.R.U32.HI R17, RZ, 0x10, R10 ;  /* 0x00000010ff117819 */ /* 0x000fe4000001160a */
[----:B------:R-:W-:Y:S01]  /*0300*/  SHF.R.U32.HI R19, RZ, 0x10, R11 ;  /* 0x00000010ff137819 */ /* 0x000fe2000001160b */
[----:B------:R-:W-:Y:S04]  /*0310*/  STS.U16 [R30+0x108], R10 ;  /* 0x0001080a1e007388 */ /* 0x000fe80000000400 */
[----:B------:R1:W-:Y:S01]  /*0320*/  STS.U16 [R30+0x18c], R11 ;  /* 0x00018c0b1e007388 */ /* 0x0003e20000000400 */
[----:B0-----:R-:W-:-:S03]  /*0330*/  CS2R R8, SRZ ;  /* 0x0000000000087805 */ /* 0x001fc6000001ff00 */
[----:B------:R-:W-:Y:S04]  /*0340*/  STS.U16 [R30+0x42], R3 ;  /* 0x000042031e007388 */ /* 0x000fe80000000400 */
[----:B------:R-:W-:Y:S01]  /*0350*/  STS.U16 [R30+0xc6], R7 ;  /* 0x0000c6071e007388 */ /* 0x000fe20000000400 */
[----:B-1----:R-:W-:-:S03]  /*0360*/  CS2R R10, SRZ ;  /* 0x00000000000a7805 */ /* 0x002fc6000001ff00 */
[----:B------:R-:W-:Y:S04]  /*0370*/  STS.U16 [R30+0x14a], R17 ;  /* 0x00014a111e007388 */ /* 0x000fe80000000400 */
[----:B------:R-:W-:Y:S04]  /*0380*/  STS.U16 [R30+0x1ce], R19 ;  /* 0x0001ce131e007388 */ /* 0x000fe80000000400 */
[----:B------:R-:W-:Y:S06]  /*0390*/  BAR.SYNC 0x0 ;  /* 0x0000000000007b1d */ /* 0x000fec0000000000 */
[----:B------:R-:W2:Y:S01]  /*03a0*/  @!P0 LDG.E.EL.128 R8, [R14.64] ;  /* 0x000000040e088981 */ /* 0x000ea2000c2e1d00 */
[----:B------:R-:W-:Y:S01]  /*03b0*/  IMAD R7, R13, 0x28, RZ ;  /* 0x000000280d077824 */ /* 0x000fe200078e02ff */
[----:B------:R-:W-:Y:S01]  /*03c0*/  LOP3.LUT R12, R16, 0x7fffffc, RZ, 0xc0, !PT ;  /* 0x07fffffc100c7812 */ /* 0x000fe200078ec0ff */
[--C-:B------:R-:W-:Y:S01]  /*03d0*/  IMAD R3, R4, 0x21, R13.reuse ;  /* 0x0000002104037824 */ /* 0x100fe200078e020d */
[----:B------:R-:W-:Y:S01]  /*03e0*/  IADD3 R33, R6, 0x80000, RZ ;  /* 0x0008000006217810 */ /* 0x000fe20007ffe0ff */
[----:B------:R-:W-:Y:S01]  /*03f0*/  CS2R R20, SRZ ;  /* 0x0000000000147805 */ /* 0x000fe2000001ff00 */
[----:B------:R-:W-:Y:S01]  /*0400*/  LOP3.LUT R7, R4, R7, RZ, 0xfc, !PT ;  /* 0x0000000704077212 */ /* 0x000fe200078efcff */
[----:B------:R-:W-:Y:S01]  /*0410*/  IMAD.SHL.U32 R3, R3, 0x2, RZ ;  /* 0x0000000203037824 */ /* 0x000fe200078e00ff */
[----:B------:R-:W-:Y:S01]  /*0420*/  ISETP.NE.AND P0, PT, R12, 0x4, PT ;  /* 0x000000040c00780c */ /* 0x000fe20003f05270 */
[----:B------:R-:W-:Y:S01]  /*0430*/  IMAD R4, R4, 0x28, R13 ;  /* 0x0000002804047824 */ /* 0x000fe200078e020d */
[----:B------:R-:W-:Y:S01]  /*0440*/  CS2R R22, SRZ ;  /* 0x0000000000167805 */ /* 0x000fe2000001ff00 */
[----:B------:R-:W-:Y:S01]  /*0450*/  IMAD.SHL.U32 R12, R7, 0x2, RZ ;  /* 0x00000002070c7824 */ /* 0x000fe200078e00ff */
[----:B------:R-:W-:Y:S01]  /*0460*/  LDS.U16 R46, [R3] ;  /* 0x00000000032e7984 */ /* 0x000fe20000000400 */
[----:B------:R-:W-:Y:S01]  /*0470*/  IADD3 R25, R6, -0x40000, RZ ;  /* 0xfffc000006197810 */ /* 0x000fe20007ffe0ff */
[----:B------:R-:W-:-:S02]  /*0480*/  IMAD.WIDE R32, R33, R24, c[0x0][0x160] ;  /* 0x0000580021207625 */ /* 0x000fc400078e0218 */
[----:B------:R-:W-:Y:S04]  /*0490*/  LDS.U16 R41, [R3+0x2] ;  /* 0x0000020003297984 */ /* 0x000fe80000000400 */
[----:B------:R-:W-:Y:S04]  /*04a0*/  LDS.U16 R27, [R3+0x4] ;  /* 0x00000400031b7984 */ /* 0x000fe80000000400 */
[----:B------:R-:W0:Y:S04]  /*04b0*/  LDS.U16 R43, [R3+0x6] ;  /* 0x00000600032b7984 */ /* 0x000e280000000400 */
[----:B------:R-:W1:Y:S04]  /*04c0*/  LDS.U16 R26, [R3+0x8] ;  /* 0x00000800031a7984 */ /* 0x000e680000000400 */
[----:B------:R-:W-:Y:S04]  /*04d0*/  LDS.U16 R45, [R3+0xa] ;  /* 0x00000a00032d7984 */ /* 0x000fe80000000400 */
[----:B------:R-:W-:Y:S04]  /*04e0*/  LDS.U16 R44, [R3+0xc] ;  /* 0x00000c00032c7984 */ /* 0x000fe80000000400 */
[----:B------:R-:W-:Y:S04]  /*04f0*/  LDS.U16 R29, [R3+0xe] ;  /* 0x00000e00031d7984 */ /* 0x000fe80000000400 */
[----:B------:R-:W-:Y:S06]  /*0500*/  BAR.SYNC 0x0 ;  /* 0x0000000000007b1d */ /* 0x000fec0000000000 */
[----:B------:R-:W-:Y:S01]  /*0510*/  CS2R R18, SRZ ;  /* 0x0000000000127805 */ /* 0x000fe2000001ff00 */
[----:B------:R-:W-:Y:S01]  /*0520*/  IMAD.WIDE R24, R25, R24, c[0x0][0x160] ;  /* 0x0000580019187625 */ /* 0x000fe200078e0218 */
[----:B--2---:R-:W-:Y:S01]  /*0530*/  PRMT R13, R8, 0x7632, R13 ;  /* 0x00007632080d7816 */ /* 0x004fe2000000000d */
[----:B------:R-:W-:Y:S01]  /*0540*/  STS.U16 [R12], R8 ;  /* 0x000000080c007388 */ /* 0x000fe20000000400 */
[----:B------:R-:W-:-:S02]  /*0550*/  PRMT R14, R9, 0x7632, R14 ;  /* 0x00007632090e7816 */ /* 0x000fc4000000000e */
[----:B------:R-:W-:Y:S01]  /*0560*/  PRMT R15, R10, 0x7632, R15 ;  /* 0x000076320a0f7816 */ /* 0x000fe2000000000f */
[----:B------:R-:W-:Y:S01]  /*0570*/  STS.U16 [R12+0x50], R13 ;  /* 0x0000500d0c007388 */ /* 0x000fe20000000400 */
[----:B------:R-:W-:-:S03]  /*0580*/  PRMT R16, R11, 0x7632, R16 ;  /* 0x000076320b107816 */ /* 0x000fc60000000010 */
[----:B------:R-:W-:Y:S04]  /*0590*/  STS.U16 [R12+0xf0], R14 ;  /* 0x0000f00e0c007388 */ /* 0x000fe80000000400 */
[----:B------:R-:W-:Y:S04]  /*05a0*/  STS.U16 [R12+0x190], R15 ;  /* 0x0001900f0c007388 */ /* 0x000fe80000000400 */
[----:B------:R2:W-:Y:S04]  /*05b0*/  STS.U16 [R12+0x230], R16 ;  /* 0x000230100c007388 */ /* 0x0005e80000000400 */
[----:B------:R-:W-:Y:S04]  /*05c0*/  STS.U16 [R12+0xa0], R9 ;  /* 0x0000a0090c007388 */ /* 0x000fe80000000400 */
[----:B------:R-:W-:Y:S04]  /*05d0*/  STS.U16 [R12+0x140], R10 ;  /* 0x0001400a0c007388 */ /* 0x000fe80000000400 */
[----:B------:R-:W-:Y:S01]  /*05e0*/  STS.U16 [R12+0x1e0], R11 ;  /* 0x0001e00b0c007388 */ /* 0x000fe20000000400 */
[----:B--2---:R-:W-:-:S03]  /*05f0*/  CS2R R16, SRZ ;  /* 0x0000000000107805 */ /* 0x004fc6000001ff00 */
[----:B------:R-:W-:Y:S06]  /*0600*/  BAR.SYNC 0x0 ;  /* 0x0000000000007b1d */ /* 0x000fec0000000000 */
[----:B------:R-:W-:Y:S01]  /*0610*/  IMAD.SHL.U32 R12, R4, 0x2, RZ ;  /* 0x00000002040c7824 */ /* 0x000fe200078e00ff */
[----:B------:R2:W3:Y:S05]  /*0620*/  @!P1 LDG.E.EL.128 R20, [R32.64] ;  /* 0x0000000420149981 */ /* 0x0004ea000c2e1d00 */
[----:B------:R-:W-:Y:S04]  /*0630*/  LDS.128 R12, [R12] ;  /* 0x000000000c0c7984 */ /* 0x000fe80000000c00 */
[----:B------:R-:W-:Y:S06]  /*0640*/  BAR.SYNC 0x0 ;  /* 0x0000000000007b1d */ /* 0x000fec0000000000 */
[----:B------:R-:W-:Y:S04]  /*0650*/  STS.U16 [R30], RZ ;  /* 0x000000ff1e007388 */ /* 0x000fe80000000400 */
[----:B------:R-:W-:Y:S04]  /*0660*/  STS.U16 [R30+0x42], RZ ;  /* 0x000042ff1e007388 */ /* 0x000fe80000000400 */
[----:B------:R-:W-:Y:S04]  /*0670*/  STS.U16 [R30+0x84], RZ ;  /* 0x000084ff1e007388 */ /* 0x000fe80000000400 */
[----:B------:R-:W-:Y:S04]  /*0680*/  STS.U16 [R30+0xc6], RZ ;  /* 0x0000c6ff1e007388 */ /* 0x000fe80000000400 */
[----:B------:R-:W-:Y:S04]  /*0690*/  STS.U16 [R30+0x108], RZ ;  /* 0x000108ff1e007388 */ /* 0x000fe80000000400 */
[----:B------:R-:W-:Y:S04]  /*06a0*/  STS.U16 [R30+0x14a], RZ ;  /* 0x00014aff1e007388 */ /* 0x000fe80000000400 */
[----:B------:R-:W-:Y:S04]  /*06b0*/  STS.U16 [R30+0x18c], RZ ;  /* 0x00018cff1e007388 */ /* 0x000fe80000000400 */
[----:B------:R-:W-:Y:S04]  /*06c0*/  STS.U16 [R30+0x1ce], RZ ;  /* 0x0001ceff1e007388 */ /* 0x000fe80000000400 */
[----:B------:R-:W-:Y:S06]  /*06d0*/  BAR.SYNC 0x0 ;  /* 0x0000000000007b1d */ /* 0x000fec0000000000 */
[----:B------:R4:W5:Y:S04]  /*06e0*/  @!P0 LDG.E.EL.128 R16, [R24.64] ;  /* 0x0000000418108981 */ /* 0x000968000c2e1d00 */
[----:B--2---:R-:W-:Y:S04]  /*06f0*/  LDS.U16 R32, [R3] ;  /* 0x0000000003207984 */ /* 0x004fe80000000400 */
[----:B------:R-:W-:Y:S01]  /*0700*/  LDS.U16 R33, [R3+0x2] ;  /* 0x0000020003217984 */ /* 0x000fe20000000400 */
[----:B----4-:R-:W-:Y:S01]  /*0710*/  IADD3 R24, R31, -0x80, RZ ;  /* 0xffffff801f187810 */ /* 0x010fe20007ffe0ff */
[----:B------:R-:W-:-:S02]  /*0720*/  IMAD.MOV.U32 R25, RZ, RZ, 0x2 ;  /* 0x00000002ff197424 */ /* 0x000fc400078e00ff */
[----:B------:R-:W-:Y:S02]  /*0730*/  LDS.U16 R34, [R3+0x4] ;  /* 0x0000040003227984 */ /* 0x000fe40000000400 */
[----:B------:R-:W-:Y:S02]  /*0740*/  IMAD.WIDE R24, R24, R25, c[0x0][0x170] ;  /* 0x00005c0018187625 */ /* 0x000fe400078e0219 */
[----:B------:R-:W-:Y:S04]  /*0750*/  LDS.U16 R35, [R3+0x6] ;  /* 0x0000060003237984 */ /* 0x000fe80000000400 */
[----:B------:R-:W-:Y:S04]  /*0760*/  LDS.U16 R36, [R3+0x8] ;  /* 0x0000080003247984 */ /* 0x000fe80000000400 */
[----:B------:R-:W-:Y:S04]  /*0770*/  LDS.U16 R37, [R3+0xa] ;  /* 0x00000a0003257984 */ /* 0x000fe80000000400 */
[----:B------:R-:W-:Y:S04]  /*0780*/  LDS.U16 R38, [R3+0xc] ;  /* 0x00000c0003267984 */ /* 0x000fe80000000400 */
[----:B------:R-:W-:Y:S04]  /*0790*/  LDS.U16 R39, [R3+0xe] ;  /* 0x00000e0003277984 */ /* 0x000fe80000000400 */
[----:B------:R-:W-:Y:S06]  /*07a0*/  BAR.SYNC 0x0 ;  /* 0x0000000000007b1d */ /* 0x000fec0000000000 */
[----:B-----5:R-:W-:-:S02]  /*07b0*/  SEL R17, R17, RZ, !P0 ;  /* 0x000000ff11117207 */ /* 0x020fc40004000000 */
[----:B------:R-:W-:Y:S02]  /*07c0*/  SEL R47, R16, RZ, !P0 ;  /* 0x000000ff102f7207 */ /* 0x000fe40004000000 */
[----:B------:R-:W-:Y:S01]  /*07d0*/  SEL R49, R18, RZ, !P0 ;  /* 0x000000ff12317207 */ /* 0x000fe20004000000 */
[----:B------:R2:W-:Y:S01]  /*07e0*/  STS.U16 [R30+0x84], R17 ;  /* 0x000084111e007388 */ /* 0x0005e20000000400 */
[----:B------:R-:W-:Y:S02]  /*07f0*/  SEL R51, R19, RZ, !P0 ;  /* 0x000000ff13337207 */ /* 0x000fe40004000000 */
[----:B------:R-:W-:Y:S01]  /*0800*/  SHF.R.U32.HI R53, RZ, 0x10, R47 ;  /* 0x00000010ff357819 */ /* 0x000fe2000001162f */
[----:B------:R-:W-:Y:S01]  /*0810*/  CS2R R18, SRZ ;  /* 0x0000000000127805 */ /* 0x000fe2000001ff00 */
[----:B------:R-:W-:Y:S01]  /*0820*/  SHF.R.U32.HI R48, RZ, 0x10, R17 ;  /* 0x00000010ff307819 */ /* 0x000fe20000011611 */
[----:B------:R-:W-:Y:S01]  /*0830*/  STS.U16 [R30], R47 ;  /* 0x0000002f1e007388 */ /* 0x000fe20000000400 */
[----:B------:R-:W-:-:S02]  /*0840*/  SHF.R.U32.HI R50, RZ, 0x10, R49 ;  /* 0x00000010ff327819 */ /* 0x000fc40000011631 */
[----:B------:R-:W-:Y:S01]  /*0850*/  SHF.R.U32.HI R52, RZ, 0x10, R51 ;  /* 0x00000010ff347819 */ /* 0x000fe20000011633 */
[----:B--2---:R-:W-:Y:S01]  /*0860*/  CS2R R16, SRZ ;  /* 0x0000000000107805 */ /* 0x004fe2000001ff00 */
[----:B------:R-:W-:Y:S04]  /*0870*/  STS.U16 [R30+0x108], R49 ;  /* 0x000108311e007388 */ /* 0x000fe80000000400 */
[----:B------:R-:W-:Y:S04]  /*0880*/  STS.U16 [R30+0x18c], R51 ;  /* 0x00018c331e007388 */ /* 0x000fe80000000400 */
[----:B------:R-:W-:Y:S04]  /*0890*/  STS.U16 [R30+0x42], R53 ;  /* 0x000042351e007388 */ /* 0x000fe80000000400 */
[----:B------:R-:W-:Y:S04]  /*08a0*/  STS.U16 [R30+0xc6], R48 ;  /* 0x0000c6301e007388 */ /* 0x000fe80000000400 */
[----:B------:R-:W-:Y:S04]  /*08b0*/  STS.U16 [R30+0x14a], R50 ;  /* 0x00014a321e007388 */ /* 0x000fe80000000400 */
[----:B------:R-:W-:Y:S04]  /*08c0*/  STS.U16 [R30+0x1ce], R52 ;  /* 0x0001ce341e007388 */ /* 0x000fe80000000400 */
[----:B------:R-:W-:Y:S06]  /*08d0*/  BAR.SYNC 0x0 ;  /* 0x0000000000007b1d */ /* 0x000fec0000000000 */
[----:B------:R2:W4:Y:S01]  /*08e0*/  @!P0 LDG.E.EL.128 R16, [R24.64] ;  /* 0x0000000418108981 */ /* 0x000522000c2e1d00 */
[----:B------:R-:W-:Y:S01]  /*08f0*/  ISETP.GT.AND P3, PT, R28, 0x7f, PT ;  /* 0x0000007f1c00780c */ /* 0x000fe20003f64270 */
[----:B------:R-:W-:Y:S01]  /*0900*/  IMAD.SHL.U32 R52, R7, 0x2, RZ ;  /* 0x0000000207347824 */ /* 0x000fe200078e00ff */
[----:B0-----:R-:W-:Y:S01]  /*0910*/  SHF.L.U32 R43, R43, 0x10, RZ ;  /* 0x000000102b2b7819 */ /* 0x001fe200000006ff */
[----:B------:R-:W-:Y:S01]  /*0920*/  LDS.U16 R47, [R3+0x2] ;  /* 0x00000200032f7984 */ /* 0x000fe20000000400 */
[----:B------:R-:W-:Y:S01]  /*0930*/  ISETP.GE.AND P1, PT, R5, 0x80, PT ;  /* 0x000000800500780c */ /* 0x000fe20003f26270 */
[----:B-1----:R-:W-:-:S02]  /*0940*/  IMAD.U32 R26, R26, 0x10000, RZ ;  /* 0x000100001a1a7824 */ /* 0x002fc400078e00ff */
[----:B------:R-:W0:Y:S01]  /*0950*/  LDS.U16 R48, [R3] ;  /* 0x0000000003307984 */ /* 0x000e220000000400 */
[----:B--2---:R-:W-:Y:S01]  /*0960*/  IMAD.SHL.U32 R25, R42, 0x4, RZ ;  /* 0x000000042a197824 */ /* 0x004fe200078e00ff */
[----:B------:R-:W-:Y:S01]  /*0970*/  PRMT R24, R8, 0x7632, R24 ;  /* 0x0000763208187816 */ /* 0x000fe20000000018 */
[----:B------:R-:W-:Y:S01]  /*0980*/  IMAD.U32 R42, R41, 0x10000, RZ ;  /* 0x00010000292a7824 */ /* 0x000fe200078e00ff */
[----:B------:R-:W-:Y:S03]  /*0990*/  LDS.U16 R50, [R3+0xa] ;  /* 0x00000a0003327984 */ /* 0x000fe60000000400 */
[----:B------:R-:W-:Y:S01]  /*09a0*/  IMAD.U32 R24, R24, 0x10000, RZ ;  /* 0x0001000018187824 */ /* 0x000fe200078e00ff */
[----:B------:R-:W-:Y:S01]  /*09b0*/  LDS.U16 R51, [R3+0xc] ;  /* 0x00000c0003337984 */ /* 0x000fe20000000400 */
[----:B0-----:R-:W-:-:S04]  /*09c0*/  SHF.L.U32 R48, R48, 0x10, RZ ;  /* 0x0000001030307819 */ /* 0x001fc800000006ff */
[----:B------:R-:W-:Y:S02]  /*09d0*/  LOP3.LUT R48, R48, 0x80000000, RZ, 0x3c, !PT ;  /* 0x8000000030307812 */ /* 0x000fe400078e3cff */
[----:B----4-:R-:W-:Y:S02]  /*09e0*/  SEL R49, R16, RZ, !P0 ;  /* 0x000000ff10317207 */ /* 0x010fe40004000000 */
[----:B------:R-:W-:Y:S02]  /*09f0*/  SHF.L.U32 R16, R47, 0x10, RZ ;  /* 0x000000102f107819 */ /* 0x000fe400000006ff */
[C---:B------:R-:W-:Y:S02]  /*0a00*/  PRMT R47, R49.reuse, 0x7632, R47 ;  /* 0x00007632312f7816 */ /* 0x040fe4000000002f */
[----:B------:R-:W-:Y:S02]  /*0a10*/  LOP3.LUT R16, R16, 0x80000000, RZ, 0x3c, !PT ;  /* 0x8000000010107812 */ /* 0x000fe400078e3cff */
[----:B------:R-:W-:Y:S01]  /*0a20*/  PRMT R53, R49, 0x7632, R53 ;  /* 0x0000763231357816 */ /* 0x000fe20000000035 */
[----:B------:R-:W-:Y:S01]  /*0a30*/  IMAD.U32 R47, R47, 0x10000, RZ ;  /* 0x000100002f2f7824 */ /* 0x000fe200078e00ff */
[----:B------:R-:W-:-:S03]  /*0a40*/  SEL R19, R19, RZ, !P0 ;  /* 0x000000ff13137207 */ /* 0x000fc60004000000 */
[----:B------:R-:W-:Y:S01]  /*0a50*/  FFMA R47, R16, R47, RZ ;  /* 0x0000002f102f7223 */ /* 0x000fe200000000ff */
[----:B------:R-:W-:-:S04]  /*0a60*/  SHF.R.U32.HI R16, RZ, 0x3, R2 ;  /* 0x00000003ff107819 */ /* 0x000fc80000011602 */
[----:B------:R-:W-:Y:S02]  /*0a70*/  SGXT.U32 R16, R16, 0x2 ;  /* 0x000000021010781a */ /* 0x000fe40000000000 */
[----:B------:R-:W-:Y:S02]  /*0a80*/  FSEL R41, R47, RZ, P3 ;  /* 0x000000ff2f297208 */ /* 0x000fe40001800000 */
[----:B------:R-:W-:Y:S02]  /*0a90*/  LOP3.LUT R47, R25, R16, RZ, 0xfc, !PT ;  /* 0x00000010192f7212 */ /* 0x000fe400078efcff */
[----:B------:R-:W-:Y:S01]  /*0aa0*/  LDS.U16 R25, [R3+0x6] ;  /* 0x0000060003197984 */ /* 0x000fe20000000400 */
[----:B------:R-:W-:Y:S01]  /*0ab0*/  FFMA R41, R24, R42, R41 ;  /* 0x0000002a18297223 */ /* 0x000fe20000000029 */
[C---:B------:R-:W-:Y:S02]  /*0ac0*/  LOP3.LUT R42, R40.reuse, R47, RZ, 0xfc, !PT ;  /* 0x0000002f282a7212 */ /* 0x040fe400078efcff */
[----:B------:R-:W-:Y:S01]  /*0ad0*/  LOP3.LUT R40, R40, 0x10, R47, 0xfe, !PT ;  /* 0x0000001028287812 */ /* 0x000fe200078efe2f */
[----:B------:R-:W0:Y:S04]  /*0ae0*/  LDS.U16 R24, [R3+0x8] ;  /* 0x0000080003187984 */ /* 0x000e280000000400 */
[----:B------:R-:W1:Y:S04]  /*0af0*/  LDS.U16 R47, [R3+0x4] ;  /* 0x00000400032f7984 */ /* 0x000e680000000400 */
[----:B------:R-:W2:Y:S04]  /*0b00*/  LDS.U16 R16, [R3+0xe] ;  /* 0x00000e0003107984 */ /* 0x000ea80000000400 */
[----:B------:R-:W-:Y:S06]  /*0b10*/  BAR.SYNC 0x0 ;  /* 0x0000000000007b1d */ /* 0x000fec0000000000 */
[----:B------:R4:W-:Y:S04]  /*0b20*/  STS.U16 [R52+0x50], R53 ;  /* 0x0000503534007388 */ /* 0x0009e80000000400 */
[----:B------:R5:W-:Y:S04]  /*0b30*/  STS.U16 [R52], R49 ;  /* 0x0000003134007388 */ /* 0x000be80000000400 */
[----:B------:R-:W-:Y:S01]  /*0b40*/  STS.U16 [R52+0x1e0], R19 ;  /* 0x0001e01334007388 */ /* 0x000fe20000000400 */
[----:B----4-:R-:W-:-:S04]  /*0b50*/  IMAD.U32 R53, R49, 0x10000, RZ ;  /* 0x0001000031357824 */ /* 0x010fc800078e00ff */
[----:B------:R-:W-:Y:S01]  /*0b60*/  FFMA R48, R48, R53, RZ ;  /* 0x0000003530307223 */ /* 0x000fe200000000ff */
[----:B-----5:R-:W-:Y:S02]  /*0b70*/  IMAD.U32 R49, R8, 0x10000, RZ ;  /* 0x0001000008317824 */ /* 0x020fe400078e00ff */
[----:B------:R-:W-:Y:S02]  /*0b80*/  IMAD.U32 R53, R46, 0x10000, RZ ;  /* 0x000100002e357824 */ /* 0x000fe400078e00ff */
[----:B------:R-:W-:Y:S02]  /*0b90*/  FSEL R8, R48, RZ, P3 ;  /* 0x000000ff30087208 */ /* 0x000fe40001800000 */
[----:B0-----:R-:W-:-:S03]  /*0ba0*/  SHF.L.U32 R24, R24, 0x10, RZ ;  /* 0x0000001018187819 */ /* 0x001fc600000006ff */
[----:B------:R-:W-:Y:S01]  /*0bb0*/  FFMA R8, R49, R53, R8 ;  /* 0x0000003531087223 */ /* 0x000fe20000000008 */
[----:B------:R-:W-:Y:S01]  /*0bc0*/  SEL R53, R17, RZ, !P0 ;  /* 0x000000ff11357207 */ /* 0x000fe20004000000 */
[----:B------:R-:W-:Y:S01]  /*0bd0*/  IMAD.U32 R17, R25, 0x10000, RZ ;  /* 0x0001000019117824 */ /* 0x000fe200078e00ff */
[----:B------:R-:W-:Y:S02]  /*0be0*/  IADD3 R49, R6, 0x40000, RZ ;  /* 0x0004000006317810 */ /* 0x000fe40007ffe0ff */
[----:B------:R-:W-:Y:S01]  /*0bf0*/  PRMT R25, R53, 0x7632, R25 ;  /* 0x0000763235197816 */ /* 0x000fe20000000019 */
[----:B------:R-:W-:Y:S01]  /*0c00*/  STS.U16 [R52+0xa0], R53 ;  /* 0x0000a03534007388 */ /* 0x000fe20000000400 */
[----:B------:R-:W-:-:S03]  /*0c10*/  LOP3.LUT R17, R17, 0x80000000, RZ, 0x3c, !PT ;  /* 0x8000000011117812 */ /* 0x000fc600078e3cff */
[----:B------:R-:W-:Y:S02]  /*0c20*/  IMAD.U32 R46, R25, 0x10000, RZ ;  /* 0x00010000192e7824 */ /* 0x000fe400078e00ff */
[----:B------:R-:W-:Y:S02]  /*0c30*/  IMAD.U32 R25, R9, 0x10000, RZ ;  /* 0x0001000009197824 */ /* 0x000fe400078e00ff */
[----:B------:R-:W-:Y:S01]  /*0c40*/  FFMA R46, R17, R46, RZ ;  /* 0x0000002e112e7223 */ /* 0x000fe200000000ff */
[----:B------:R-:W-:Y:S01]  /*0c50*/  PRMT R17, R9, 0x7632, R17 ;  /* 0x0000763209117816 */ /* 0x000fe20000000011 */
[----:B------:R-:W-:Y:S01]  /*0c60*/  IMAD.U32 R9, R27, 0x10000, RZ ;  /* 0x000100001b097824 */ /* 0x000fe200078e00ff */
[----:B------:R-:W-:Y:S02]  /*0c70*/  PRMT R27, R53, 0x7632, R27 ;  /* 0x00007632351b7816 */ /* 0x000fe4000000001b */
[----:B------:R-:W-:Y:S01]  /*0c80*/  FSEL R46, R46, RZ, P3 ;  /* 0x000000ff2e2e7208 */ /* 0x000fe20001800000 */
[----:B------:R-:W-:-:S02]  /*0c90*/  IMAD.U32 R17, R17, 0x10000, RZ ;  /* 0x0001000011117824 */ /* 0x000fc400078e00ff */
[----:B------:R0:W-:Y:S02]  /*0ca0*/  STS.U16 [R52+0xf0], R27 ;  /* 0x0000f01b34007388 */ /* 0x0001e40000000400 */
[----:B------:R-:W-:Y:S01]  /*0cb0*/  FFMA R43, R43, R17, R46 ;  /* 0x000000112b2b7223 */ /* 0x000fe2000000002e */
[----:B-1----:R-:W-:Y:S02]  /*0cc0*/  IMAD.U32 R17, R47, 0x10000, RZ ;  /* 0x000100002f117824 */ /* 0x002fe400078e00ff */
[----:B------:R-:W-:-:S03]  /*0cd0*/  IMAD.U32 R46, R53, 0x10000, RZ ;  /* 0x00010000352e7824 */ /* 0x000fc600078e00ff */
[----:B------:R-:W-:-:S05]  /*0ce0*/  LOP3.LUT R17, R17, 0x80000000, RZ, 0x3c, !PT ;  /* 0x8000000011117812 */ /* 0x000fca00078e3cff */
[----:B------:R-:W-:-:S05]  /*0cf0*/  FFMA R17, R17, R46, RZ ;  /* 0x0000002e11117223 */ /* 0x000fca00000000ff */
[----:B------:R-:W-:Y:S02]  /*0d00*/  FSEL R46, R17, RZ, P3 ;  /* 0x000000ff112e7208 */ /* 0x000fe40001800000 */
[----:B------:R-:W-:Y:S02]  /*0d10*/  SEL R17, R18, RZ, !P0 ;  /* 0x000000ff12117207 */ /* 0x000fe40004000000 */
[----:B------:R-:W-:Y:S01]  /*0d20*/  LOP3.LUT R18, R24, 0x80000000, RZ, 0x3c, !PT ;  /* 0x8000000018127812 */ /* 0x000fe200078e3cff */
[----:B------:R-:W-:Y:S01]  /*0d30*/  FFMA R9, R9, R25, R46 ;  /* 0x0000001909097223 */ /* 0x000fe2000000002e */
[----:B------:R-:W-:Y:S01]  /*0d40*/  IMAD.MOV.U32 R46, RZ, RZ, 0x2 ;  /* 0x00000002ff2e7424 */ /* 0x000fe200078e00ff */
[----:B------:R-:W-:Y:S01]  /*0d50*/  STS.U16 [R52+0x140], R17 ;  /* 0x0001401134007388 */ /* 0x000fe20000000400 */
[----:B------:R-:W-:Y:S02]  /*0d60*/  IMAD.U32 R25, R17, 0x10000, RZ ;  /* 0x0001000011197824 */ /* 0x000fe400078e00ff */
[----:B------:R-:W-:-:S02]  /*0d70*/  IMAD.WIDE R48, R49, R46, c[0x0][0x160] ;  /* 0x0000580031307625 */ /* 0x000fc400078e022e */
[----:B------:R-:W-:Y:S02]  /*0d80*/  FFMA R18, R18, R25, RZ ;  /* 0x0000001912127223 */ /* 0x000fe400000000ff */
[----:B------:R-:W-:-:S03]  /*0d90*/  CS2R R24, SRZ ;  /* 0x0000000000187805 */ /* 0x000fc6000001ff00 */
[----:B------:R-:W-:Y:S01]  /*0da0*/  FSEL R47, R18, RZ, P3 ;  /* 0x000000ff122f7208 */ /* 0x000fe20001800000 */
[----:B------:R-:W-:Y:S01]  /*0db0*/  IMAD.U32 R18, R10, 0x10000, RZ ;  /* 0x000100000a127824 */ /* 0x000fe200078e00ff */
[----:B------:R-:W-:-:S03]  /*0dc0*/  PRMT R10, R17, 0x7632, R10 ;  /* 0x00007632110a7816 */ /* 0x000fc6000000000a */
[----:B------:R-:W-:Y:S01]  /*0dd0*/  FFMA R47, R26, R18, R47 ;  /* 0x000000121a2f7223 */ /* 0x000fe2000000002f */
[----:B------:R-:W-:Y:S01]  /*0de0*/  PRMT R18, R19, 0x7632, R18 ;  /* 0x0000763213127816 */ /* 0x000fe20000000012 */
[----:B0-----:R-:W-:Y:S01]  /*0df0*/  CS2R R26, SRZ ;  /* 0x00000000001a7805 */ /* 0x001fe2000001ff00 */
[----:B------:R-:W-:Y:S04]  /*0e00*/  STS.U16 [R52+0x190], R10 ;  /* 0x0001900a34007388 */ /* 0x000fe80000000400 */
[----:B------:R-:W-:Y:S04]  /*0e10*/  STS.U16 [R52+0x230], R18 ;  /* 0x0002301234007388 */ /* 0x000fe80000000400 */
[----:B------:R-:W-:Y:S06]  /*0e20*/  BAR.SYNC 0x0 ;  /* 0x0000000000007b1d */ /* 0x000fec0000000000 */
[----:B------:R-:W4:Y:S01]  /*0e30*/  @!P1 LDG.E.EL.128 R24, [R48.64] ;  /* 0x0000000430189981 */ /* 0x000f22000c2e1d00 */
[----:B------:R-:W-:Y:S01]  /*0e40*/  IMAD.U32 R50, R50, 0x10000, RZ ;  /* 0x0001000032327824 */ /* 0x000fe200078e00ff */
[----:B------:R-:W-:Y:S01]  /*0e50*/  PRMT R10, R17, 0x7632, R10 ;  /* 0x00007632110a7816 */ /* 0x000fe2000000000a */
[----:B------:R-:W-:Y:S01]  /*0e60*/  IMAD.U32 R51, R51, 0x10000, RZ ;  /* 0x0001000033337824 */ /* 0x000fe200078e00ff */
[----:B------:R-:W-:Y:S01]  /*0e70*/  ISETP.GE.AND P2, PT, R28, 0x80, PT ;  /* 0x000000801c00780c */ /* 0x000fe20003f46270 */
[----:B------:R-:W-:Y:S01]  /*0e80*/  IMAD.U32 R45, R45, 0x10000, RZ ;  /* 0x000100002d2d7824 */ /* 0x000fe200078e00ff */
[----:B------:R-:W-:Y:S01]  /*0e90*/  LOP3.LUT R17, R50, 0x80000000, RZ, 0x3c, !PT ;  /* 0x8000000032117812 */ /* 0x000fe200078e3cff */
[----:B--2---:R-:W-:Y:S01]  /*0ea0*/  IMAD.U32 R16, R16, 0x10000, RZ ;  /* 0x0001000010107824 */ /* 0x004fe200078e00ff */
[----:B------:R-:W-:Y:S01]  /*0eb0*/  SHF.L.U32 R18, R10, 0x10, RZ ;  /* 0x000000100a127819 */ /* 0x000fe200000006ff */
[----:B------:R-:W-:-:S04]  /*0ec0*/  IMAD.U32 R44, R44, 0x10000, RZ ;  /* 0x000100002c2c7824 */ /* 0x000fc800078e00ff */
[----:B------:R-:W-:Y:S01]  /*0ed0*/  FFMA R17, R17, R18, RZ ;  /* 0x0000001211117223 */ /* 0x000fe200000000ff */
[----:B------:R-:W-:Y:S02]  /*0ee0*/  PRMT R18, R10, 0x7632, R18 ;  /* 0x000076320a127816 */ /* 0x000fe40000000012 */
[----:B------:R-:W-:Y:S01]  /*0ef0*/  LOP3.LUT R10, R51, 0x80000000, RZ, 0x3c, !PT ;  /* 0x80000000330a7812 */ /* 0x000fe200078e3cff */
[C---:B------:R-:W-:Y:S01]  /*0f00*/  IMAD.U32 R51, R19.reuse, 0x10000, RZ ;  /* 0x0001000013337824 */ /* 0x040fe200078e00ff */
[----:B------:R-:W-:Y:S01]  /*0f10*/  PRMT R19, R19, 0x7632, R19 ;  /* 0x0000763213137816 */ /* 0x000fe20000000013 */
[----:B------:R-:W-:Y:S01]  /*0f20*/  IMAD.U32 R50, R18, 0x10000, RZ ;  /* 0x0001000012327824 */ /* 0x000fe200078e00ff */
[----:B------:R-:W-:Y:S01]  /*0f30*/  FSEL R18, R17, RZ, P3 ;  /* 0x000000ff11127208 */ /* 0x000fe20001800000 */
[----:B------:R-:W-:Y:S01]  /*0f40*/  FFMA R51, R10, R51, RZ ;  /* 0x000000330a337223 */ /* 0x000fe200000000ff */
[----:B------:R-:W-:-:S03]  /*0f50*/  SHF.L.U32 R17, R11, 0x10, RZ ;  /* 0x000000100b117819 */ /* 0x000fc600000006ff */
[----:B------:R-:W-:Y:S01]  /*0f60*/  FFMA R10, R45, R50, R18 ;  /* 0x000000322d0a7223 */ /* 0x000fe20000000012 */
[----:B------:R-:W-:Y:S02]  /*0f70*/  FSEL R51, R51, RZ, P3 ;  /* 0x000000ff33337208 */ /* 0x000fe40001800000 */
[----:B------:R-:W-:Y:S01]  /*0f80*/  LOP3.LUT R45, R16, 0x80000000, RZ, 0x3c, !PT ;  /* 0x80000000102d7812 */ /* 0x000fe200078e3cff */
[----:B------:R-:W-:Y:S02]  /*0f90*/  IMAD.U32 R16, R19, 0x10000, RZ ;  /* 0x0001000013107824 */ /* 0x000fe400078e00ff */
[----:B------:R-:W-:Y:S01]  /*0fa0*/  FFMA R44, R44, R17, R51 ;  /* 0x000000112c2c7223 */ /* 0x000fe20000000033 */
[----:B------:R-:W-:Y:S01]  /*0fb0*/  IMAD.SHL.U32 R17, R4, 0x2, RZ ;  /* 0x0000000204117824 */ /* 0x000fe200078e00ff */
[----:B------:R-:W-:-:S05]  /*0fc0*/  FFMA R45, R45, R16, RZ ;  /* 0x000000102d2d7223 */ /* 0x000fca00000000ff */
[----:B------:R-:W-:Y:S04]  /*0fd0*/  LDS.128 R16, [R17] ;  /* 0x0000000011107984 */ /* 0x000fe80000000c00 */
[----:B------:R-:W-:Y:S06]  /*0fe0*/  BAR.SYNC 0x0 ;  /* 0x0000000000007b1d */ /* 0x000fec0000000000 */
[----:B----4-:R-:W-:-:S02]  /*0ff0*/  SEL R51, R24, RZ, !P1 ;  /* 0x000000ff18337207 */ /* 0x010fc40004800000 */
[----:B------:R-:W-:Y:S02]  /*1000*/  SEL R50, R27, RZ, !P1 ;  /* 0x000000ff1b327207 */ /* 0x000fe40004800000 */
[----:B------:R-:W-:Y:S01]  /*1010*/  SEL R53, R26, RZ, !P1 ;  /* 0x000000ff1a357207 */ /* 0x000fe20004800000 */
[----:B------:R0:W-:Y:S01]  /*1020*/  STS.U16 [R30], R51 ;  /* 0x000000331e007388 */ /* 0x0001e20000000400 */
[----:B------:R-:W-:Y:S02]  /*1030*/  SHF.R.U32.HI R24, RZ, 0x10, R51 ;  /* 0x00000010ff187819 */ /* 0x000fe40000011633 */
[----:B------:R-:W-:Y:S01]  /*1040*/  SEL R25, R25, RZ, !P1 ;  /* 0x000000ff19197207 */ /* 0x000fe20004800000 */
[----:B------:R1:W-:Y:S01]  /*1050*/  STS.U16 [R30+0x108], R53 ;  /* 0x000108351e007388 */ /* 0x0003e20000000400 */
[----:B------:R-:W-:Y:S02]  /*1060*/  SHF.R.U32.HI R27, RZ, 0x10, R50 ;  /* 0x00000010ff1b7819 */ /* 0x000fe40000011632 */
[----:B------:R-:W-:Y:S01]  /*1070*/  SHF.R.U32.HI R52, RZ, 0x10, R25 ;  /* 0x00000010ff347819 */ /* 0x000fe20000011619 */
[----:B------:R-:W-:Y:S01]  /*1080*/  STS.U16 [R30+0x42], R24 ;  /* 0x000042181e007388 */ /* 0x000fe20000000400 */
[----:B0-----:R-:W-:-:S03]  /*1090*/  IADD3 R51, R31, 0x80, RZ ;  /* 0x000000801f337810 */ /* 0x001fc60007ffe0ff */
[----:B------:R0:W-:Y:S01]  /*10a0*/  STS.U16 [R30+0x84], R25 ;  /* 0x000084191e007388 */ /* 0x0001e20000000400 */
[----:B-1----:R-:W-:-:S03]  /*10b0*/  SHF.R.U32.HI R53, RZ, 0x10, R53 ;  /* 0x00000010ff357819 */ /* 0x002fc60000011635 */
[----:B------:R1:W-:Y:S04]  /*10c0*/  STS.U16 [R30+0x1ce], R27 ;  /* 0x0001ce1b1e007388 */ /* 0x0003e80000000400 */
[----:B------:R2:W-:Y:S01]  /*10d0*/  STS.U16 [R30+0x18c], R50 ;  /* 0x00018c321e007388 */ /* 0x0005e20000000400 */
[----:B0-----:R-:W-:-:S03]  /*10e0*/  CS2R R24, SRZ ;  /* 0x0000000000187805 */ /* 0x001fc6000001ff00 */
[----:B------:R-:W-:Y:S01]  /*10f0*/  STS.U16 [R30+0xc6], R52 ;  /* 0x0000c6341e007388 */ /* 0x000fe20000000400 */
[----:B-1----:R-:W-:-:S03]  /*1100*/  CS2R R26, SRZ ;  /* 0x00000000001a7805 */ /* 0x002fc6000001ff00 */
[----:B------:R-:W-:Y:S01]  /*1110*/  STS.U16 [R30+0x14a], R53 ;  /* 0x00014a351e007388 */ /* 0x000fe20000000400 */
[----:B--2---:R-:W-:-:S03]  /*1120*/  IMAD.WIDE R50, R51, R46, c[0x0][0x170] ;  /* 0x00005c0033327625 */ /* 0x004fc600078e022e */
[----:B------:R-:W-:Y:S06]  /*1130*/  BAR.SYNC 0x0 ;  /* 0x0000000000007b1d */ /* 0x000fec0000000000 */
[----:B------:R-:W2:Y:S01]  /*1140*/  @!P2 LDG.E.EL.128 R24, [R50.64] ;  /* 0x000000043218a981 */ /* 0x000ea2000c2e1d00 */
[----:B------:R-:W-:Y:S01]  /*1150*/  PRMT R30, R11, 0x7632, R30 ;  /* 0x000076320b1e7816 */ /* 0x000fe2000000001e */
[----:B------:R-:W-:Y:S01]  /*1160*/  IMAD.U32 R11, R29, 0x10000, RZ ;  /* 0x000100001d0b7824 */ /* 0x000fe200078e00ff */
[----:B------:R-:W-:Y:S01]  /*1170*/  ISETP.GT.AND P4, PT, R5, 0x7f, PT ;  /* 0x0000007f0500780c */ /* 0x000fe20003f84270 */
[----:B------:R-:W0:Y:S01]  /*1180*/  LDS.U16 R31, [R3] ;  /* 0x00000000031f7984 */ /* 0x000e220000000400 */
[----:B------:R-:W-:Y:S01]  /*1190*/  IMAD.U32 R32, R32, 0x10000, RZ ;  /* 0x0001000020207824 */ /* 0x000fe200078e00ff */
[----:B------:R-:W-:Y:S01]  /*11a0*/  SHF.L.U32 R39, R39, 0x10, RZ ;  /* 0x0000001027277819 */ /* 0x000fe200000006ff */
[----:B------:R-:W-:Y:S01]  /*11b0*/  IMAD.U32 R29, R30, 0x10000, RZ ;  /* 0x000100001e1d7824 */ /* 0x000fe200078e00ff */
[----:B------:R-:W1:Y:S01]  /*11c0*/  LDS.U16 R52, [R3+0x2] ;  /* 0x0000020003347984 */ /* 0x000e620000000400 */
[----:B------:R-:W-:Y:S01]  /*11d0*/  FSEL R30, R45, RZ, P3 ;  /* 0x000000ff2d1e7208 */ /* 0x000fe20001800000 */
[----:B------:R-:W-:Y:S01]  /*11e0*/  IMAD.U32 R34, R34, 0x10000, RZ ;  /* 0x0001000022227824 */ /* 0x000fe200078e00ff */
[----:B------:R-:W-:Y:S01]  /*11f0*/  ISETP.GT.AND P3, PT, R28, 0xff, PT ;  /* 0x000000ff1c00780c */ /* 0x000fe20003f64270 */
[----:B------:R-:W4:Y:S01]  /*1200*/  LDS.U16 R5, [R3+0x8] ;  /* 0x0000080003057984 */ /* 0x000f220000000400 */
[----:B------:R-:W-:Y:S01]  /*1210*/  IMAD.U32 R38, R38, 0x10000, RZ ;  /* 0x0001000026267824 */ /* 0x000fe200078e00ff */
[----:B------:R-:W-:Y:S01]  /*1220*/  FFMA R11, R11, R29, R30 ;  /* 0x0000001d0b0b7223 */ /* 0x000fe2000000001e */
[----:B------:R-:W-:Y:S01]  /*1230*/  FSEL R32, R32, RZ, P3 ;  /* 0x000000ff20207208 */ /* 0x000fe20001800000 */
[----:B------:R-:W5:Y:S01]  /*1240*/  LDS.U16 R29, [R3+0x4] ;  /* 0x00000400031d7984 */ /* 0x000f620000000400 */
[----:B------:R-:W-:Y:S01]  /*1250*/  IMAD.U32 R37, R37, 0x10000, RZ ;  /* 0x0001000025257824 */ /* 0x000fe200078e00ff */
[----:B------:R-:W-:Y:S01]  /*1260*/  SHF.L.U32 R33, R33, 0x10, RZ ;  /* 0x0000001021217819 */ /* 0x000fe200000006ff */
[----:B------:R-:W-:Y:S01]  /*1270*/  IMAD.U32 R35, R35, 0x10000, RZ ;  /* 0x0001000023237824 */ /* 0x000fe200078e00ff */
[----:B------:R-:W-:Y:S01]  /*1280*/  FSEL R39, R39, RZ, P3 ;  /* 0x000000ff27277208 */ /* 0x000fe20001800000 */
[----:B------:R-:W-:Y:S01]  /*1290*/  IMAD.U32 R36, R36, 0x10000, RZ ;  /* 0x0001000024247824 */ /* 0x000fe200078e00ff */
[----:B------:R-:W-:-:S04]  /*12a0*/  FSEL R37, R37, RZ, P3 ;  /* 0x000000ff25257208 */ /* 0x000fc80001800000 */
[----:B------:R-:W-:Y:S01]  /*12b0*/  FSEL R36, R36, RZ, P3 ;  /* 0x000000ff24247208 */ /* 0x000fe20001800000 */
[----:B0-----:R-:W-:Y:S01]  /*12c0*/  IMAD.U32 R31, R31, 0x10000, RZ ;  /* 0x000100001f1f7824 */ /* 0x001fe200078e00ff */
[----:B-1----:R-:W-:Y:S01]  /*12d0*/  SHF.L.U32 R52, R52, 0x10, RZ ;  /* 0x0000001034347819 */ /* 0x002fe200000006ff */
[----:B----4-:R-:W-:Y:S02]  /*12e0*/  IMAD.U32 R5, R5, 0x10000, RZ ;  /* 0x0001000005057824 */ /* 0x010fe400078e00ff */
[----:B-----5:R-:W-:Y:S01]  /*12f0*/  IMAD.U32 R29, R29, 0x10000, RZ ;  /* 0x000100001d1d7824 */ /* 0x020fe200078e00ff */
[----:B--2---:R-:W-:Y:S02]  /*1300*/  SEL R24, R24, RZ, !P2 ;  /* 0x000000ff18187207 */ /* 0x004fe40005000000 */
[----:B------:R-:W-:Y:S02]  /*1310*/  SEL R25, R25, RZ, !P2 ;  /* 0x000000ff19197207 */ /* 0x000fe40005000000 */
[C---:B------:R-:W-:Y:S01]  /*1320*/  PRMT R30, R24.reuse, 0x7632, R30 ;  /* 0x00007632181e7816 */ /* 0x040fe2000000001e */
[----:B------:R-:W-:Y:S01]  /*1330*/  IMAD.U32 R28, R24, 0x10000, RZ ;  /* 0x00010000181c7824 */ /* 0x000fe200078e00ff */
[----:B------:R-:W-:-:S02]  /*1340*/  SEL R26, R26, RZ, !P2 ;  /* 0x000000ff1a1a7207 */ /* 0x000fc40005000000 */
[----:B------:R-:W-:Y:S01]  /*1350*/  SEL R27, R27, RZ, !P2 ;  /* 0x000000ff1b1b7207 */ /* 0x000fe20005000000 */
[----:B------:R-:W-:Y:S01]  /*1360*/  IMAD.U32 R45, R30, 0x10000, RZ ;  /* 0x000100001e2d7824 */ /* 0x000fe200078e00ff */
[----:B------:R-:W-:Y:S01]  /*1370*/  FMUL R28, R31, R28 ;  /* 0x0000001c1f1c7220 */ /* 0x000fe20000400000 */
[----:B------:R-:W0:Y:S02]  /*1380*/  LDS.U16 R30, [R3+0x6] ;  /* 0x00000600031e7984 */ /* 0x000e240000000400 */
[----:B------:R-:W-:Y:S02]  /*1390*/  FMUL R45, R52, R45 ;  /* 0x0000002d342d7220 */ /* 0x000fe40000400000 */
[----:B------:R-:W-:Y:S02]  /*13a0*/  FSEL R31, R28, RZ, !P2 ;  /* 0x000000ff1c1f7208 */ /* 0x000fe40005000000 */
[----:B------:R-:W1:Y:S01]  /*13b0*/  LDS.U16 R28, [R3+0xc] ;  /* 0x00000c00031c7984 */ /* 0x000e620000000400 */
[----:B------:R-:W-:-:S02]  /*13c0*/  FSEL R50, R45, RZ, !P2 ;  /* 0x000000ff2d327208 */ /* 0x000fc40005000000 */
[----:B------:R-:W-:Y:S02]  /*13d0*/  FADD R31, R8, R31 ;  /* 0x0000001f081f7221 */ /* 0x000fe40000000000 */
[----:B------:R-:W2:Y:S01]  /*13e0*/  LDS.U16 R8, [R3+0xa] ;  /* 0x00000a0003087984 */ /* 0x000ea20000000400 */
[----:B------:R-:W-:Y:S01]  /*13f0*/  FADD R41, R41, R50 ;  /* 0x0000003229297221 */ /* 0x000fe20000000000 */
[----:B------:R-:W-:Y:S01]  /*1400*/  IMAD.U32 R50, R25, 0x10000, RZ ;  /* 0x0001000019327824 */ /* 0x000fe200078e00ff */
[----:B------:R-:W-:Y:S01]  /*1410*/  FADD R32, R32, R31 ;  /* 0x0000001f20207221 */ /* 0x000fe20000000000 */
[----:B------:R-:W4:Y:S01]  /*1420*/  LDS.U16 R3, [R3+0xe] ;  /* 0x00000e0003037984 */ /* 0x000f220000000400 */
[----:B------:R-:W-:Y:S01]  /*1430*/  IMAD.U32 R31, R27, 0x10000, RZ ;  /* 0x000100001b1f7824 */ /* 0x000fe200078e00ff */
[----:B------:R-:W-:Y:S01]  /*1440*/  FMUL R29, R29, R50 ;  /* 0x000000321d1d7220 */ /* 0x000fe20000400000 */
[----:B------:R-:W-:-:S05]  /*1450*/  PRMT R50, R25, 0x7632, R50 ;  /* 0x0000763219327816 */ /* 0x000fca0000000032 */
[----:B------:R-:W-:Y:S02]  /*1460*/  IMAD.U32 R50, R50, 0x10000, RZ ;  /* 0x0001000032327824 */ /* 0x000fe400078e00ff */
[----:B0-----:R-:W-:Y:S01]  /*1470*/  IMAD.U32 R45, R30, 0x10000, RZ ;  /* 0x000100001e2d7824 */ /* 0x001fe200078e00ff */
[----:B------:R-:W-:-:S03]  /*1480*/  FSEL R30, R33, RZ, P3 ;  /* 0x000000ff211e7208 */ /* 0x000fc60001800000 */
[----:B------:R-:W-:Y:S01]  /*1490*/  FMUL R45, R45, R50 ;  /* 0x000000322d2d7220 */ /* 0x000fe20000400000 */
[----:B------:R-:W-:Y:S01]  /*14a0*/  FSEL R50, R29, RZ, !P2 ;  /* 0x000000ff1d327208 */ /* 0x000fe20005000000 */
[----:B-1----:R-:W-:Y:S01]  /*14b0*/  IMAD.U32 R28, R28, 0x10000, RZ ;  /* 0x000100001c1c7824 */ /* 0x002fe200078e00ff */
[----:B------:R-:W-:Y:S01]  /*14c0*/  PRMT R29, R26, 0x7632, R29 ;  /* 0x000076321a1d7816 */ /* 0x000fe2000000001d */
[----:B------:R-:W-:Y:S01]  /*14d0*/  FADD R30, R30, R41 ;  /* 0x000000291e1e7221 */ /* 0x000fe20000000000 */
[----:B------:R-:W-:Y:S01]  /*14e0*/  FSEL R52, R45, RZ, !P2 ;  /* 0x000000ff2d347208 */ /* 0x000fe20005000000 */
[----:B------:R-:W-:Y:S01]  /*14f0*/  FADD R9, R9, R50 ;  /* 0x0000003209097221 */ /* 0x000fe20000000000 */
[----:B------:R-:W-:Y:S01]  /*1500*/  IMAD.U32 R50, R26, 0x10000, RZ ;  /* 0x000100001a327824 */ /* 0x000fe200078e00ff */
[----:B--2---:R-:W-:Y:S01]  /*1510*/  SHF.L.U32 R8, R8, 0x10, RZ ;  /* 0x0000001008087819 */ /* 0x004fe200000006ff */
[----:B------:R-:W-:Y:S01]  /*1520*/  IMAD.U32 R29, R29, 0x10000, RZ ;  /* 0x000100001d1d7824 */ /* 0x000fe200078e00ff */
[----:B------:R-:W-:Y:S01]  /*1530*/  FMUL R31, R28, R31 ;  /* 0x0000001f1c1f7220 */ /* 0x000fe20000400000 */
[----:B------:R-:W-:Y:S01]  /*1540*/  FMUL R5, R5, R50 ;  /* 0x0000003205057220 */ /* 0x000fe20000400000 */
[----:B------:R-:W-:Y:S01]  /*1550*/  FSEL R28, R34, RZ, P3 ;  /* 0x000000ff221c7208 */ /* 0x000fe20001800000 */
[----:B------:R-:W-:Y:S01]  /*1560*/  FMUL R8, R8, R29 ;  /* 0x0000001d08087220 */ /* 0x000fe20000400000 */
[----:B----4-:R-:W-:Y:S01]  /*1570*/  IMAD.U32 R3, R3, 0x10000, RZ ;  /* 0x0001000003037824 */ /* 0x010fe200078e00ff */
[----:B------:R-:W-:Y:S01]  /*1580*/  FSEL R31, R31, RZ, !P2 ;  /* 0x000000ff1f1f7208 */ /* 0x000fe20005000000 */
[----:B------:R-:W-:Y:S06]  /*1590*/  BAR.SYNC 0x0 ;  /* 0x0000000000007b1d */ /* 0x000fec0000000000 */
[----:B------:R-:W-:Y:S01]  /*15a0*/  FSEL R50, R5, RZ, !P2 ;  /* 0x000000ff05327208 */ /* 0x000fe20005000000 */
[----:B------:R-:W-:Y:S01]  /*15b0*/  FADD R28, R28, R9 ;  /* 0x000000091c1c7221 */ /* 0x000fe20000000000 */
[----:B------:R-:W-:Y:S01]  /*15c0*/  FSEL R5, R8, RZ, !P2 ;  /* 0x000000ff08057208 */ /* 0x000fe20005000000 */
[----:B------:R-:W-:Y:S01]  /*15d0*/  FADD R31, R44, R31 ;  /* 0x0000001f2c1f7221 */ /* 0x000fe20000000000 */
[----:B------:R-:W-:Y:S01]  /*15e0*/  PRMT R9, R27, 0x7632, R9 ;  /* 0x000076321b097816 */ /* 0x000fe20000000009 */
[----:B------:R-:W-:Y:S01]  /*15f0*/  FADD R47, R47, R50 ;  /* 0x000000322f2f7221 */ /* 0x000fe20000000000 */
[----:B------:R-:W-:Y:S01]  /*1600*/  FSEL R8, R38, RZ, P3 ;  /* 0x000000ff26087208 */ /* 0x000fe20001800000 */
[----:B------:R-:W-:Y:S01]  /*1610*/  FADD R50, R10, R5 ;  /* 0x000000050a327221 */ /* 0x000fe20000000000 */
[----:B------:R-:W-:Y:S01]  /*1620*/  SHF.L.U32 R5, R7, 0x1, RZ ;  /* 0x0000000107057819 */ /* 0x000fe200000006ff */
[----:B------:R-:W-:Y:S01]  /*1630*/  IMAD.U32 R10, R9, 0x10000, RZ ;  /* 0x00010000090a7824 */ /* 0x000fe200078e00ff */
[----:B------:R-:W-:Y:S01]  /*1640*/  PRMT R29, R24, 0x7632, R29 ;  /* 0x00007632181d7816 */ /* 0x000fe2000000001d */
[--C-:B------:R-:W-:Y:S01]  /*1650*/  FADD R44, R8, R31.reuse ;  /* 0x0000001f082c7221 */ /* 0x100fe20000000000 */
[----:B------:R-:W-:Y:S01]  /*1660*/  FSEL R34, R35, RZ, P3 ;  /* 0x000000ff23227208 */ /* 0x000fe20001800000 */
[----:B------:R-:W-:Y:S01]  /*1670*/  FMUL R3, R3, R10 ;  /* 0x0000000a03037220 */ /* 0x000fe20000400000 */
[----:B------:R0:W-:Y:S01]  /*1680*/  STS.U16 [R5], R24 ;  /* 0x0000001805007388 */ /* 0x0001e20000000400 */
[----:B------:R-:W-:Y:S01]  /*1690*/  FADD R38, R37, R50 ;  /* 0x0000003225267221 */ /* 0x000fe20000000000 */
[----:B------:R-:W-:Y:S01]  /*16a0*/  FADD R43, R43, R52 ;  /* 0x000000342b2b7221 */ /* 0x000fe20000000000 */
[----:B------:R-:W-:Y:S01]  /*16b0*/  PRMT R31, R27, 0x7632, R31 ;  /* 0x000076321b1f7816 */ /* 0x000fe2000000001f */
[----:B------:R-:W-:Y:S01]  /*16c0*/  FADD R36, R36, R47 ;  /* 0x0000002f24247221 */ /* 0x000fe20000000000 */
[----:B------:R-:W-:Y:S01]  /*16d0*/  FSEL R8, R3, RZ, !P2 ;  /* 0x000000ff03087208 */ /* 0x000fe20005000000 */
[----:B------:R-:W-:Y:S01]  /*16e0*/  FADD R34, R34, R43 ;  /* 0x0000002b22227221 */ /* 0x000fe20000000000 */
[----:B------:R-:W-:Y:S01]  /*16f0*/  PRMT R3, R26, 0x7632, R3 ;  /* 0x000076321a037816 */ /* 0x000fe20000000003 */
[----:B------:R-:W-:Y:S02]  /*1700*/  STS.U16 [R5+0xa0], R25 ;  /* 0x0000a01905007388 */ /* 0x000fe40000000400 */
[----:B------:R-:W-:Y:S01]  /*1710*/  FADD R8, R11, R8 ;  /* 0x000000080b087221 */ /* 0x000fe20000000000 */
[----:B0-----:R-:W-:Y:S01]  /*1720*/  PRMT R24, R25, 0x7632, R24 ;  /* 0x0000763219187816 */ /* 0x001fe20000000018 */
[----:B------:R-:W-:Y:S02]  /*1730*/  STS.U16 [R5+0x140], R26 ;  /* 0x0001401a05007388 */ /* 0x000fe40000000400 */
[----:B------:R-:W-:Y:S01]  /*1740*/  FADD R50, R39, R8 ;  /* 0x0000000827327221 */ /* 0x000fe20000000000 */
[----:B------:R-:W-:Y:S01]  /*1750*/  IMAD.SHL.U32 R8, R4, 0x2, RZ ;  /* 0x0000000204087824 */ /* 0x000fe200078e00ff */
[----:B------:R0:W-:Y:S04]  /*1760*/  STS.U16 [R5+0x1e0], R27 ;  /* 0x0001e01b05007388 */ /* 0x0001e80000000400 */
[----:B------:R1:W-:Y:S04]  /*1770*/  STS.U16 [R5+0xf0], R24 ;  /* 0x0000f01805007388 */ /* 0x0003e80000000400 */
[----:B------:R-:W-:Y:S01]  /*1780*/  STS.U16 [R5+0x50], R29 ;  /* 0x0000501d05007388 */ /* 0x000fe20000000400 */
[----:B0-----:R-:W-:-:S03]  /*1790*/  CS2R R26, SRZ ;  /* 0x00000000001a7805 */ /* 0x001fc6000001ff00 */
[----:B------:R-:W-:Y:S01]  /*17a0*/  STS.U16 [R5+0x190], R3 ;  /* 0x0001900305007388 */ /* 0x000fe20000000400 */
[----:B-1----:R-:W-:-:S03]  /*17b0*/  CS2R R24, SRZ ;  /* 0x0000000000187805 */ /* 0x002fc6000001ff00 */
[----:B------:R-:W-:Y:S04]  /*17c0*/  STS.U16 [R5+0x230], R31 ;  /* 0x0002301f05007388 */ /* 0x000fe80000000400 */
[----:B------:R-:W-:Y:S06]  /*17d0*/  BAR.SYNC 0x0 ;  /* 0x0000000000007b1d */ /* 0x000fec0000000000 */
[----:B------:R-:W0:Y:S04]  /*17e0*/  LDS.128 R8, [R8] ;  /* 0x0000000008087984 */ /* 0x000e280000000c00 */
[----:B------:R-:W-:Y:S06]  /*17f0*/  BAR.SYNC 0x0 ;  /* 0x0000000000007b1d */ /* 0x000fec0000000000 */
[----:B------:R-:W-:Y:S04]  /*1800*/  STS [R7.X4], R32 ;  /* 0x0000002007007388 */ /* 0x000fe80000004800 */
[----:B------:R-:W-:Y:S04]  /*1810*/  STS [R7.X4+0x140], R28 ;  /* 0x0001401c07007388 */ /* 0x000fe80000004800 */
[----:B------:R-:W-:Y:S04]  /*1820*/  STS [R7.X4+0x280], R36 ;  /* 0x0002802407007388 */ /* 0x000fe80000004800 */
[----:B------:R-:W-:Y:S04]  /*1830*/  STS [R7.X4+0x3c0], R44 ;  /* 0x0003c02c07007388 */ /* 0x000fe80000004800 */
[----:B------:R-:W-:Y:S04]  /*1840*/  STS [R7.X4+0xa0], R30 ;  /* 0x0000a01e07007388 */ /* 0x000fe80000004800 */
[----:B------:R-:W-:Y:S04]  /*1850*/  STS [R7.X4+0x1e0], R34 ;  /* 0x0001e02207007388 */ /* 0x000fe80000004800 */
[----:B------:R-:W-:Y:S04]  /*1860*/  STS [R7.X4+0x320], R38 ;  /* 0x0003202607007388 */ /* 0x000fe80000004800 */
[----:B------:R-:W-:Y:S04]  /*1870*/  STS [R7.X4+0x460], R50 ;  /* 0x0004603207007388 */ /* 0x000fe80000004800 */
[----:B------:R-:W-:Y:S06]  /*1880*/  BAR.SYNC 0x0 ;  /* 0x0000000000007b1d */ /* 0x000fec0000000000 */
[----:B------:R-:W2:Y:S01]  /*1890*/  @!P0 LDG.E.EL.128 R24, [R48.64] ;  /* 0x0000000430188981 */ /* 0x000ea2000c2e1d00 */
[----:B------:R-:W-:Y:S01]  /*18a0*/  IADD3 R47, R6, 0xc0000, RZ ;  /* 0x000c0000062f7810 */ /* 0x000fe20007ffe0ff */
[----:B------:R-:W-:Y:S01]  /*18b0*/  CS2R R28, SRZ ;  /* 0x00000000001c7805 */ /* 0x000fe2000001ff00 */
[----:B------:R-:W-:-:S03]  /*18c0*/  CS2R R30, SRZ ;  /* 0x00000000001e7805 */ /* 0x000fc6000001ff00 */
[----:B------:R-:W-:-:S05]  /*18d0*/  IMAD.WIDE R46, R47, R46, c[0x0][0x160] ;  /* 0x000058002f2e7625 */ /* 0x000fca00078e022e */
[----:B------:R1:W4:Y:S01]  /*18e0*/  @!P1 LDG.E.EL.128 R28, [R46.64] ;  /* 0x000000042e1c9981 */ /* 0x000322000c2e1d00 */
[----:B------:R-:W-:Y:S01]  /*18f0*/  SHF.R.U32.HI R5, RZ, 0x5, R2 ;  /* 0x00000005ff057819 */ /* 0x000fe20000011602 */
[----:B---3--:R-:W-:Y:S01]  /*1900*/  IMAD.U32 R37, R21, 0x10000, RZ ;  /* 0x0001000015257824 */ /* 0x008fe200078e00ff */
[----:B------:R-:W-:Y:S01]  /*1910*/  PRMT R35, R20, 0x7632, R35 ;  /* 0x0000763214237816 */ /* 0x000fe20000000023 */
[----:B------:R-:W3:Y:S01]  /*1920*/  S2R R3, SR_TID.X ;  /* 0x0000000000037919 */ /* 0x000ee20000002100 */
[----:B------:R-:W-:Y:S01]  /*1930*/  SGXT.U32 R5, R5, 0x2 ;  /* 0x000000020505781a */ /* 0x000fe20000000000 */
[----:B------:R-:W-:Y:S01]  /*1940*/  IMAD.U32 R39, R14, 0x10000, RZ ;  /* 0x000100000e277824 */ /* 0x000fe200078e00ff */
[----:B------:R-:W-:Y:S01]  /*1950*/  SHF.L.U32 R36, R20, 0x10, RZ ;  /* 0x0000001014247819 */ /* 0x000fe200000006ff */
[----:B------:R-:W-:Y:S01]  /*1960*/  IMAD.U32 R38, R15, 0x10000, RZ ;  /* 0x000100000f267824 */ /* 0x000fe200078e00ff */
[----:B------:R-:W-:Y:S01]  /*1970*/  PRMT R20, R21, 0x7632, R20 ;  /* 0x0000763215147816 */ /* 0x000fe20000000014 */
[----:B------:R-:W-:Y:S01]  /*1980*/  IMAD.SHL.U32 R5, R5, 0x4, RZ ;  /* 0x0000000405057824 */ /* 0x000fe200078e00ff */
[----:B------:R-:W-:Y:S01]  /*1990*/  PRMT R21, R14, 0x7632, R21 ;  /* 0x000076320e157816 */ /* 0x000fe20000000015 */
[----:B------:R-:W-:Y:S01]  /*19a0*/  IMAD.U32 R7, R19, 0x10000, RZ ;  /* 0x0001000013077824 */ /* 0x000fe200078e00ff */
[----:B------:R-:W-:Y:S01]  /*19b0*/  PRMT R14, R15, 0x7632, R14 ;  /* 0x000076320f0e7816 */ /* 0x000fe2000000000e */
[C---:B------:R-:W-:Y:S01]  /*19c0*/  IMAD.U32 R41, R12.reuse, 0x10000, RZ ;  /* 0x000100000c297824 */ /* 0x040fe200078e00ff */
[----:B------:R-:W-:Y:S01]  /*19d0*/  PRMT R15, R12, 0x7632, R15 ;  /* 0x000076320c0f7816 */ /* 0x000fe2000000000f */
[C---:B------:R-:W-:Y:S01]  /*19e0*/  IMAD.U32 R44, R13.reuse, 0x10000, RZ ;  /* 0x000100000d2c7824 */ /* 0x040fe200078e00ff */
[----:B------:R-:W-:Y:S01]  /*19f0*/  PRMT R12, R13, 0x7632, R12 ;  /* 0x000076320d0c7816 */ /* 0x000fe2000000000c */
[----:B------:R-:W-:Y:S01]  /*1a00*/  IMAD.U32 R34, R22, 0x10000, RZ ;  /* 0x0001000016227824 */ /* 0x000fe200078e00ff */
[----:B------:R-:W-:Y:S01]  /*1a10*/  PRMT R43, R18, 0x7632, R43 ;  /* 0x00007632122b7816 */ /* 0x000fe2000000002b */
[----:B------:R-:W-:Y:S01]  /*1a20*/  IMAD.U32 R14, R14, 0x10000, RZ ;  /* 0x000100000e0e7824 */ /* 0x000fe200078e00ff */
[----:B------:R-:W-:Y:S01]  /*1a30*/  LOP3.LUT R7, R7, 0x80000000, RZ, 0x3c, !PT ;  /* 0x8000000007077812 */ /* 0x000fe200078e3cff */
[----:B------:R-:W-:Y:S01]  /*1a40*/  IMAD.U32 R35, R35, 0x10000, RZ ;  /* 0x0001000023237824 */ /* 0x000fe200078e00ff */
[----:B------:R-:W-:Y:S01]  /*1a50*/  PRMT R33, R22, 0x7632, R33 ;  /* 0x0000763216217816 */ /* 0x000fe20000000021 */
[----:B------:R-:W-:Y:S01]  /*1a60*/  IMAD.U32 R20, R20, 0x10000, RZ ;  /* 0x0001000014147824 */ /* 0x000fe200078e00ff */
[C---:B------:R-:W-:Y:S01]  /*1a70*/  PRMT R22, R23.reuse, 0x7632, R22 ;  /* 0x0000763217167816 */ /* 0x040fe20000000016 */
[----:B------:R-:W-:Y:S01]  /*1a80*/  IMAD.U32 R23, R23, 0x10000, RZ ;  /* 0x0001000017177824 */ /* 0x000fe200078e00ff */
[----:B------:R-:W-:Y:S01]  /*1a90*/  SHF.L.U32 R21, R21, 0x10, RZ ;  /* 0x0000001015157819 */ /* 0x000fe200000006ff */
[----:B------:R-:W-:Y:S01]  /*1aa0*/  IMAD.U32 R33, R33, 0x10000, RZ ;  /* 0x0001000021217824 */ /* 0x000fe200078e00ff */
[----:B---3--:R-:W-:Y:S01]  /*1ab0*/  SHF.R.U32.HI R6, RZ, 0x3, R3 ;  /* 0x00000003ff067819 */ /* 0x008fe20000011603 */
[----:B------:R-:W-:Y:S01]  /*1ac0*/  IMAD.SHL.U32 R3, R3, 0x4, RZ ;  /* 0x0000000403037824 */ /* 0x000fe200078e00ff */
[----:B------:R-:W-:Y:S01]  /*1ad0*/  SHF.L.U32 R15, R15, 0x10, RZ ;  /* 0x000000100f0f7819 */ /* 0x000fe200000006ff */
[----:B------:R-:W-:Y:S01]  /*1ae0*/  IMAD.U32 R22, R22, 0x10000, RZ ;  /* 0x0001000016167824 */ /* 0x000fe200078e00ff */
[----:B------:R-:W-:Y:S01]  /*1af0*/  SGXT.U32 R6, R6, 0x2 ;  /* 0x000000020606781a */ /* 0x000fe20000000000 */
[----:B------:R-:W-:Y:S01]  /*1b00*/  IMAD.U32 R12, R12, 0x10000, RZ ;  /* 0x000100000c0c7824 */ /* 0x000fe200078e00ff */
[----:B------:R-:W-:Y:S01]  /*1b10*/  LOP3.LUT R3, R3, 0x1c, RZ, 0xc0, !PT ;  /* 0x0000001c03037812 */ /* 0x000fe200078ec0ff */
[----:B------:R-:W-:Y:S01]  /*1b20*/  IMAD.SHL.U32 R2, R2, 0x4, RZ ;  /* 0x0000000402027824 */ /* 0x000fe200078e00ff */
[----:B------:R-:W-:Y:S01]  /*1b30*/  LOP3.LUT R6, R5, R6, RZ, 0xfc, !PT ;  /* 0x0000000605067212 */ /* 0x000fe200078efcff */
[----:B------:R-:W-:-:S04]  /*1b40*/  IMAD.U32 R5, R17, 0x10000, RZ ;  /* 0x0001000011057824 */ /* 0x000fc800078e00ff */
[----:B------:R-:W-:Y:S01]  /*1b50*/  IMAD R32, R6, 0x28, R3 ;  /* 0x0000002806207824 */ /* 0x000fe200078e0203 */
[----:B------:R-:W-:Y:S01]  /*1b60*/  SHF.L.U32 R6, R18, 0x10, RZ ;  /* 0x0000001012067819 */ /* 0x000fe200000006ff */
[C---:B------:R-:W-:Y:S01]  /*1b70*/  IMAD.U32 R3, R16.reuse, 0x10000, RZ ;  /* 0x0001000010037824 */ /* 0x040fe200078e00ff */
[----:B------:R-:W-:Y:S02]  /*1b80*/  PRMT R18, R19, 0x7632, R18 ;  /* 0x0000763213127816 */ /* 0x000fe40000000012 */
[----:B------:R-:W-:Y:S02]  /*1b90*/  PRMT R19, R16, 0x7632, R19 ;  /* 0x0000763210137816 */ /* 0x000fe40000000013 */
[----:B------:R-:W-:Y:S02]  /*1ba0*/  LOP3.LUT R6, R6, 0x80000000, RZ, 0x3c, !PT ;  /* 0x8000000006067812 */ /* 0x000fe400078e3cff */
[----:B------:R-:W-:Y:S02]  /*1bb0*/  LOP3.LUT R3, R3, 0x80000000, RZ, 0x3c, !PT ;  /* 0x8000000003037812 */ /* 0x000fe400078e3cff */
[----:B------:R-:W-:-:S02]  /*1bc0*/  LOP3.LUT R5, R5, 0x80000000, RZ, 0x3c, !PT ;  /* 0x8000000005057812 */ /* 0x000fc400078e3cff */
[----:B--2---:R-:W-:Y:S02]  /*1bd0*/  SEL R26, R26, RZ, !P0 ;  /* 0x000000ff1a1a7207 */ /* 0x004fe40004000000 */
[----:B------:R-:W-:Y:S02]  /*1be0*/  SEL R27, R27, RZ, !P0 ;  /* 0x000000ff1b1b7207 */ /* 0x000fe40004000000 */
[----:B------:R-:W-:Y:S01]  /*1bf0*/  SEL R24, R24, RZ, !P0 ;  /* 0x000000ff18187207 */ /* 0x000fe20004000000 */
[----:B------:R-:W-:Y:S01]  /*1c00*/  IMAD.U32 R13, R26, 0x10000, RZ ;  /* 0x000100001a0d7824 */ /* 0x000fe200078e00ff */
[----:B------:R-:W-:Y:S01]  /*1c10*/  SEL R25, R25, RZ, !P0 ;  /* 0x000000ff19197207 */ /* 0x000fe20004000000 */
[----:B------:R-:W-:Y:S01]  /*1c20*/  IMAD.U32 R16, R27, 0x10000, RZ ;  /* 0x000100001b107824 */ /* 0x000fe200078e00ff */
[----:B0-----:R-:W-:Y:S01]  /*1c30*/  PRMT R26, R11, 0x7632, R26 ;  /* 0x000076320b1a7816 */ /* 0x001fe2000000001a */
[----:B------:R-:W-:Y:S01]  /*1c40*/  FFMA R13, R6, R13, RZ ;  /* 0x0000000d060d7223 */ /* 0x000fe200000000ff */
[----:B-1----:R-:W-:Y:S01]  /*1c50*/  SHF.L.U32 R46, R24, 0x10, RZ ;  /* 0x00000010182e7819 */ /* 0x002fe200000006ff */
[----:B------:R-:W-:Y:S01]  /*1c60*/  IMAD.U32 R48, R25, 0x10000, RZ ;  /* 0x0001000019307824 */ /* 0x000fe200078e00ff */
[----:B------:R-:W-:Y:S01]  /*1c70*/  PRMT R27, R26, 0x7632, R27 ;  /* 0x000076321a1b7816 */ /* 0x000fe2000000001b */
[----:B------:R-:W-:Y:S01]  /*1c80*/  FFMA R16, R7, R16, RZ ;  /* 0x0000001007107223 */ /* 0x000fe200000000ff */
[----:B------:R-:W-:Y:S01]  /*1c90*/  PRMT R24, R17, 0x7632, R24 ;  /* 0x0000763211187816 */ /* 0x000fe20000000018 */
[----:B------:R-:W-:Y:S01]  /*1ca0*/  FFMA R17, R3, R46, RZ ;  /* 0x0000002e03117223 */ /* 0x000fe200000000ff */
[----:B------:R-:W-:Y:S01]  /*1cb0*/  IMAD.U32 R7, R43, 0x10000, RZ ;  /* 0x000100002b077824 */ /* 0x000fe200078e00ff */
[----:B------:R-:W-:Y:S01]  /*1cc0*/  PRMT R25, R10, 0x7632, R25 ;  /* 0x000076320a197816 */ /* 0x000fe20000000019 */
[----:B------:R-:W-:Y:S01]  /*1cd0*/  IMAD.U32 R6, R18, 0x10000, RZ ;  /* 0x0001000012067824 */ /* 0x000fe200078e00ff */
[----:B------:R-:W-:Y:S01]  /*1ce0*/  PRMT R46, R27, 0x7632, R46 ;  /* 0x000076321b2e7816 */ /* 0x000fe2000000002e */
[----:B------:R-:W-:Y:S01]  /*1cf0*/  FFMA R45, R5, R48, RZ ;  /* 0x00000030052d7223 */ /* 0x000fe200000000ff */
[----:B------:R-:W-:Y:S01]  /*1d00*/  IMAD.U32 R5, R19, 0x10000, RZ ;  /* 0x0001000013057824 */ /* 0x000fe200078e00ff */
[----:B------:R-:W-:Y:S01]  /*1d10*/  SHF.L.U32 R3, R24, 0x10, RZ ;  /* 0x0000001018037819 */ /* 0x000fe200000006ff */
[C---:B------:R-:W-:Y:S01]  /*1d20*/  IMAD.U32 R43, R8.reuse, 0x10000, RZ ;  /* 0x00010000082b7824 */ /* 0x040fe200078e00ff */
[----:B------:R-:W-:Y:S01]  /*1d30*/  PRMT R18, R8, 0x7632, R18 ;  /* 0x0000763208127816 */ /* 0x000fe20000000012 */
[----:B------:R-:W-:Y:S01]  /*1d40*/  IMAD.U32 R48, R27, 0x10000, RZ ;  /* 0x000100001b307824 */ /* 0x000fe200078e00ff */
[----:B------:R-:W-:Y:S01]  /*1d50*/  PRMT R24, R24, 0x7632, R24 ;  /* 0x0000763218187816 */ /* 0x000fe20000000018 */
[----:B------:R-:W-:Y:S01]  /*1d60*/  IMAD.U32 R11, R11, 0x10000, RZ ;  /* 0x000100000b0b7824 */ /* 0x000fe200078e00ff */
[----:B------:R-:W-:Y:S01]  /*1d70*/  LOP3.LUT R7, R7, 0x80000000, RZ, 0x3c, !PT ;  /* 0x8000000007077812 */ /* 0x000fe200078e3cff */
[----:B------:R-:W-:Y:S01]  /*1d80*/  IMAD.U32 R10, R10, 0x10000, RZ ;  /* 0x000100000a0a7824 */ /* 0x000fe200078e00ff */
[----:B------:R-:W-:Y:S01]  /*1d90*/  LOP3.LUT R6, R6, 0x80000000, RZ, 0x3c, !PT ;  /* 0x8000000006067812 */ /* 0x000fe200078e3cff */
[----:B------:R-:W-:Y:S01]  /*1da0*/  IMAD.U32 R26, R26, 0x10000, RZ ;  /* 0x000100001a1a7824 */ /* 0x000fe200078e00ff */
[----:B------:R-:W-:Y:S01]  /*1db0*/  PRMT R8, R25, 0x7632, R8 ;  /* 0x0000763219087816 */ /* 0x000fe20000000008 */
[----:B------:R-:W-:Y:S01]  /*1dc0*/  FFMA R7, R7, R48, RZ ;  /* 0x0000003007077223 */ /* 0x000fe200000000ff */
[----:B------:R-:W-:Y:S01]  /*1dd0*/  SHF.L.U32 R27, R46, 0x10, RZ ;  /* 0x000000102e1b7819 */ /* 0x000fe200000006ff */
[----:B------:R-:W-:Y:S01]  /*1de0*/  IMAD.U32 R46, R24, 0x10000, RZ ;  /* 0x00010000182e7824 */ /* 0x000fe200078e00ff */
[----:B------:R-:W-:Y:S01]  /*1df0*/  LOP3.LUT R5, R5, 0x80000000, RZ, 0x3c, !PT ;  /* 0x8000000005057812 */ /* 0x000fe200078e3cff */
[----:B------:R-:W-:Y:S01]  /*1e00*/  IMAD.U32 R8, R8, 0x10000, RZ ;  /* 0x0001000008087824 */ /* 0x000fe200078e00ff */
[----:B------:R-:W-:Y:S01]  /*1e10*/  LOP3.LUT R3, R3, 0x80000000, RZ, 0x3c, !PT ;  /* 0x8000000003037812 */ /* 0x000fe200078e3cff */
[----:B------:R-:W-:Y:S01]  /*1e20*/  FFMA R6, R6, R27, RZ ;  /* 0x0000001b06067223 */ /* 0x000fe200000000ff */
[C---:B------:R-:W-:Y:S01]  /*1e30*/  PRMT R19, R9.reuse, 0x7632, R19 ;  /* 0x0000763209137816 */ /* 0x040fe20000000013 */
[----:B------:R-:W-:Y:S01]  /*1e40*/  IMAD.U32 R24, R9, 0x10000, RZ ;  /* 0x0001000009187824 */ /* 0x000fe200078e00ff */
[----:B------:R-:W-:Y:S01]  /*1e50*/  FFMA R5, R5, R46, RZ ;  /* 0x0000002e05057223 */ /* 0x000fe200000000ff */
[----:B------:R-:W-:Y:S01]  /*1e60*/  FSEL R9, R16, RZ, P4 ;  /* 0x000000ff10097208 */ /* 0x000fe20002000000 */
[----:B------:R-:W-:Y:S01]  /*1e70*/  FFMA R3, R3, R8, RZ ;  /* 0x0000000803037223 */ /* 0x000fe200000000ff */
[----:B------:R-:W-:Y:S01]  /*1e80*/  FSEL R46, R13, RZ, P4 ;  /* 0x000000ff0d2e7208 */ /* 0x000fe20002000000 */
[----:B------:R-:W-:Y:S01]  /*1e90*/  IMAD.U32 R25, R25, 0x10000, RZ ;  /* 0x0001000019197824 */ /* 0x000fe200078e00ff */
[----:B------:R-:W-:Y:S01]  /*1ea0*/  FSEL R16, R7, RZ, P4 ;  /* 0x000000ff07107208 */ /* 0x000fe20002000000 */
[----:B------:R-:W-:Y:S01]  /*1eb0*/  FFMA R23, R38, R23, R9 ;  /* 0x0000001726177223 */ /* 0x000fe20000000009 */
[----:B------:R-:W-:Y:S01]  /*1ec0*/  FSEL R13, R6, RZ, P4 ;  /* 0x000000ff060d7208 */ /* 0x000fe20002000000 */
[----:B------:R-:W-:Y:S01]  /*1ed0*/  IMAD.U32 R19, R19, 0x10000, RZ ;  /* 0x0001000013137824 */ /* 0x000fe200078e00ff */
[----:B----4-:R-:W-:Y:S01]  /*1ee0*/  SEL R30, R30, RZ, !P1 ;  /* 0x000000ff1e1e7207 */ /* 0x010fe20004800000 */
[----:B------:R-:W-:Y:S01]  /*1ef0*/  FFMA R7, R21, R33, R16 ;  /* 0x0000002115077223 */ /* 0x000fe20000000010 */
[----:B------:R-:W-:Y:S01]  /*1f00*/  SEL R31, R31, RZ, !P1 ;  /* 0x000000ff1f1f7207 */ /* 0x000fe20004800000 */
[----:B------:R-:W-:Y:S01]  /*1f10*/  FFMA R34, R39, R34, R46 ;  /* 0x0000002227227223 */ /* 0x000fe2000000002e */
[----:B------:R-:W-:-:S02]  /*1f20*/  FSEL R6, R5, RZ, P4 ;  /* 0x000000ff05067208 */ /* 0x000fc40002000000 */
[----:B------:R-:W-:Y:S01]  /*1f30*/  FSEL R9, R3, RZ, P4 ;  /* 0x000000ff03097208 */ /* 0x000fe20002000000 */
[----:B------:R-:W-:Y:S01]  /*1f40*/  FFMA R3, R14, R22, R13 ;  /* 0x000000160e037223 */ /* 0x000fe2000000000d */
[----:B------:R-:W-:Y:S01]  /*1f50*/  FSEL R8, R17, RZ, P4 ;  /* 0x000000ff11087208 */ /* 0x000fe20002000000 */
[----:B------:R-:W-:Y:S01]  /*1f60*/  IMAD.U32 R16, R31, 0x10000, RZ ;  /* 0x000100001f107824 */ /* 0x000fe200078e00ff */
[----:B------:R-:W-:Y:S01]  /*1f70*/  SEL R28, R28, RZ, !P1 ;  /* 0x000000ff1c1c7207 */ /* 0x000fe20004800000 */
[----:B------:R-:W-:Y:S01]  /*1f80*/  IMAD.U32 R13, R30, 0x10000, RZ ;  /* 0x000100001e0d7824 */ /* 0x000fe200078e00ff */
[----:B------:R-:W-:Y:S01]  /*1f90*/  FFMA R5, R15, R35, R6 ;  /* 0x000000230f057223 */ /* 0x000fe20000000006 */
[----:B------:R-:W-:Y:S01]  /*1fa0*/  FFMA R6, R12, R20, R9 ;  /* 0x000000140c067223 */ /* 0x000fe20000000009 */
[----:B------:R-:W-:Y:S01]  /*1fb0*/  FFMA R36, R41, R36, R8 ;  /* 0x0000002429247223 */ /* 0x000fe20000000008 */
[----:B------:R-:W-:Y:S01]  /*1fc0*/  FMUL R16, R11, R16 ;  /* 0x000000100b107220 */ /* 0x000fe20000400000 */
[----:B------:R-:W-:Y:S01]  /*1fd0*/  FMUL R21, R10, R13 ;  /* 0x0000000d0a157220 */ /* 0x000fe20000400000 */
[----:B------:R-:W-:Y:S01]  /*1fe0*/  SHF.L.U32 R12, R28, 0x10, RZ ;  /* 0x000000101c0c7819 */ /* 0x000fe200000006ff */
[----:B------:R-:W0:Y:S01]  /*1ff0*/  LDS.128 R8, [R4.X4+0x10] ;  /* 0x0000100004087984 */ /* 0x000e220000004c00 */
[----:B------:R-:W-:-:S02]  /*2000*/  SEL R29, R29, RZ, !P1 ;  /* 0x000000ff1d1d7207 */ /* 0x000fc40004800000 */
[----:B------:R-:W-:Y:S01]  /*2010*/  PRMT R30, R30, 0x7632, R30 ;  /* 0x000076321e1e7816 */ /* 0x000fe2000000001e */
[----:B------:R-:W-:Y:S01]  /*2020*/  FMUL R43, R43, R12 ;  /* 0x0000000c2b2b7220 */ /* 0x000fe20000400000 */
[----:B------:R-:W-:Y:S01]  /*2030*/  PRMT R31, R31, 0x7632, R31 ;  /* 0x000076321f1f7816 */ /* 0x000fe2000000001f */
[----:B------:R-:W1:Y:S01]  /*2040*/  LDS.128 R12, [R4.X4] ;  /* 0x00000000040c7984 */ /* 0x000e620000004c00 */
[C---:B------:R-:W-:Y:S01]  /*2050*/  IMAD.U32 R17, R29.reuse, 0x10000, RZ ;  /* 0x000100001d117824 */ /* 0x040fe200078e00ff */
[----:B------:R-:W-:Y:S01]  /*2060*/  PRMT R28, R28, 0x7632, R28 ;  /* 0x000076321c1c7816 */ /* 0x000fe2000000001c */
[----:B------:R-:W-:Y:S01]  /*2070*/  IMAD.U32 R30, R30, 0x10000, RZ ;  /* 0x000100001e1e7824 */ /* 0x000fe200078e00ff */
[----:B------:R-:W-:Y:S01]  /*2080*/  PRMT R29, R29, 0x7632, R29 ;  /* 0x000076321d1d7816 */ /* 0x000fe2000000001d */
[----:B------:R-:W-:Y:S01]  /*2090*/  IMAD.U32 R31, R31, 0x10000, RZ ;  /* 0x000100001f1f7824 */ /* 0x000fe200078e00ff */
[----:B------:R-:W-:Y:S01]  /*20a0*/  FSEL R16, R16, RZ, !P1 ;  /* 0x000000ff10107208 */ /* 0x000fe20004800000 */
[----:B------:R-:W-:Y:S01]  /*20b0*/  FMUL R24, R24, R17 ;  /* 0x0000001118187220 */ /* 0x000fe20000400000 */
[----:B------:R-:W-:Y:S01]  /*20c0*/  FMUL R25, R25, R30 ;  /* 0x0000001e19197220 */ /* 0x000fe20000400000 */
[----:B------:R-:W-:Y:S01]  /*20d0*/  SHF.L.U32 R18, R18, 0x10, RZ ;  /* 0x0000001012127819 */ /* 0x000fe200000006ff */
[----:B------:R-:W-:Y:S01]  /*20e0*/  IMAD.U32 R17, R28, 0x10000, RZ ;  /* 0x000100001c117824 */ /* 0x000fe200078e00ff */
[----:B------:R-:W-:Y:S01]  /*20f0*/  FMUL R26, R26, R31 ;  /* 0x0000001f1a1a7220 */ /* 0x000fe20000400000 */
[----:B------:R-:W-:Y:S01]  /*2100*/  IMAD.U32 R20, R29, 0x10000, RZ ;  /* 0x000100001d147824 */ /* 0x000fe200078e00ff */
[----:B------:R-:W-:Y:S01]  /*2110*/  FADD R23, R23, R16 ;  /* 0x0000001017177221 */ /* 0x000fe20000000000 */
[----:B------:R-:W-:Y:S01]  /*2120*/  FMUL R17, R18, R17 ;  /* 0x0000001112117220 */ /* 0x000fe20000400000 */
[----:B------:R-:W-:Y:S01]  /*2130*/  FSEL R16, R25, RZ, !P1 ;  /* 0x000000ff19107208 */ /* 0x000fe20004800000 */
[----:B------:R-:W-:Y:S01]  /*2140*/  FMUL R19, R19, R20 ;  /* 0x0000001413137220 */ /* 0x000fe20000400000 */
[----:B------:R-:W-:Y:S01]  /*2150*/  FSEL R45, R45, RZ, P4 ;  /* 0x000000ff2d2d7208 */ /* 0x000fe20002000000 */
[----:B------:R-:W-:Y:S01]  /*2160*/  FADD R23, RZ, R23 ;  /* 0x00000017ff177221 */ /* 0x000fe20000000000 */
[----:B------:R-:W-:Y:S01]  /*2170*/  FSEL R21, R21, RZ, !P1 ;  /* 0x000000ff15157208 */ /* 0x000fe20004800000 */
[----:B------:R-:W-:Y:S01]  /*2180*/  FADD R7, R7, R16 ;  /* 0x0000001007077221 */ /* 0x000fe20000000000 */
[----:B------:R-:W-:Y:S01]  /*2190*/  FSEL R26, R26, RZ, !P1 ;  /* 0x000000ff1a1a7208 */ /* 0x000fe20004800000 */
[----:B------:R-:W-:Y:S01]  /*21a0*/  FFMA R37, R44, R37, R45 ;  /* 0x000000252c257223 */ /* 0x000fe2000000002d */
[----:B------:R-:W-:Y:S01]  /*21b0*/  FSEL R43, R43, RZ, !P1 ;  /* 0x000000ff2b2b7208 */ /* 0x000fe20004800000 */
[----:B------:R-:W-:Y:S01]  /*21c0*/  FADD R21, R34, R21 ;  /* 0x0000001522157221 */ /* 0x000fe20000000000 */
[----:B------:R-:W-:Y:S01]  /*21d0*/  FSEL R24, R24, RZ, !P1 ;  /* 0x000000ff18187208 */ /* 0x000fe20004800000 */
[----:B------:R-:W-:Y:S01]  /*21e0*/  FADD R3, R3, R26 ;  /* 0x0000001a03037221 */ /* 0x000fe20000000000 */
[----:B------:R-:W-:Y:S01]  /*21f0*/  FSEL R18, R17, RZ, !P1 ;  /* 0x000000ff11127208 */ /* 0x000fe20004800000 */
[----:B------:R-:W-:Y:S01]  /*2200*/  FADD R16, RZ, R7 ;  /* 0x00000007ff107221 */ /* 0x000fe20000000000 */
[----:B------:R-:W-:Y:S01]  /*2210*/  FSEL R19, R19, RZ, !P1 ;  /* 0x000000ff13137208 */ /* 0x000fe20004800000 */
[----:B------:R-:W-:Y:S01]  /*2220*/  FADD R36, R36, R43 ;  /* 0x0000002b24247221 */ /* 0x000fe20000000000 */
[----:B------:R-:W-:Y:S01]  /*2230*/  FADD R24, R37, R24 ;  /* 0x0000001825187221 */ /* 0x000fe20000000000 */
[----:B------:R-:W-:Y:S01]  /*2240*/  FADD R5, R5, R18 ;  /* 0x0000001205057221 */ /* 0x000fe20000000000 */
[----:B------:R-:W-:Y:S01]  /*2250*/  FADD R21, RZ, R21 ;  /* 0x00000015ff157221 */ /* 0x000fe20000000000 */
[----:B------:R-:W-:Y:S01]  /*2260*/  FADD R6, R6, R19 ;  /* 0x0000001306067221 */ /* 0x000fe20000000000 */
[----:B------:R-:W-:Y:S01]  /*2270*/  FADD R18, RZ, R3 ;  /* 0x00000003ff127221 */ /* 0x000fe20000000000 */
[----:B0-----:R-:W-:Y:S01]  /*2280*/  FADD R9, R9, R16 ;  /* 0x0000001009097221 */ /* 0x001fe20000000000 */
[----:B------:R-:W-:Y:S01]  /*2290*/  FADD R3, RZ, R36 ;  /* 0x00000024ff037221 */ /* 0x000fe20000000000 */
[----:B------:R-:W-:Y:S01]  /*22a0*/  FADD R7, RZ, R24 ;  /* 0x00000018ff077221 */ /* 0x000fe20000000000 */
[----:B------:R-:W-:Y:S01]  /*22b0*/  FADD R16, RZ, R5 ;  /* 0x00000005ff107221 */ /* 0x000fe20000000000 */
[----:B------:R-:W-:Y:S01]  /*22c0*/  FADD R6, RZ, R6 ;  /* 0x00000006ff067221 */ /* 0x000fe20000000000 */
[----:B------:R-:W-:Y:S01]  /*22d0*/  FADD R10, R10, R23 ;  /* 0x000000170a0a7221 */ /* 0x000fe20000000000 */
[----:B------:R-:W-:Y:S01]  /*22e0*/  FADD R8, R8, R21 ;  /* 0x0000001508087221 */ /* 0x000fe20000000000 */
[----:B------:R-:W-:Y:S01]  /*22f0*/  FADD R11, R11, R18 ;  /* 0x000000120b0b7221 */ /* 0x000fe20000000000 */
[----:B-1----:R-:W-:Y:S01]  /*2300*/  FADD R20, R12, R3 ;  /* 0x000000030c147221 */ /* 0x002fe20000000000 */
[----:B------:R-:W-:Y:S01]  /*2310*/  FADD R22, R14, R7 ;  /* 0x000000070e167221 */ /* 0x000fe20000000000 */
[----:B------:R-:W-:Y:S01]  /*2320*/  FADD R21, R13, R16 ;  /* 0x000000100d157221 */ /* 0x000fe20000000000 */
[----:B------:R-:W-:Y:S01]  /*2330*/  FADD R23, R15, R6 ;  /* 0x000000060f177221 */ /* 0x000fe20000000000 */
[----:B------:R-:W-:Y:S06]  /*2340*/  BAR.SYNC 0x0 ;  /* 0x0000000000007b1d */ /* 0x000fec0000000000 */
[----:B------:R-:W-:Y:S01]  /*2350*/  STS.128 [R4.X4+0x10], R8 ;  /* 0x0000100804007388 */ /* 0x000fe20000004c00 */
[----:B------:R-:W-:Y:S01]  /*2360*/  LOP3.LUT R3, R2, 0x1c, RZ, 0xc0, !PT ;  /* 0x0000001c02037812 */ /* 0x000fe200078ec0ff */
[----:B------:R-:W-:Y:S01]  /*2370*/  IMAD.MOV.U32 R7, RZ, RZ, 0x4 ;  /* 0x00000004ff077424 */ /* 0x000fe200078e00ff */
[----:B------:R-:W-:Y:S01]  /*2380*/  ISETP.GE.AND P1, PT, R42, 0x100, PT ;  /* 0x000001002a00780c */ /* 0x000fe20003f26270 */
[----:B------:R-:W-:Y:S01]  /*2390*/  STS.128 [R4.X4], R20 ;  /* 0x0000001404007388 */ /* 0x000fe20000004c00 */
[----:B------:R-:W-:-:S03]  /*23a0*/  LOP3.LUT R3, R0, R3, RZ, 0xfc, !PT ;  /* 0x0000000300037212 */ /* 0x000fc600078efcff */
[----:B------:R-:W-:Y:S06]  /*23b0*/  BAR.SYNC 0x0 ;  /* 0x0000000000007b1d */ /* 0x000fec0000000000 */
[----:B------:R-:W0:Y:S01]  /*23c0*/  LDS.128 R12, [R32.X4] ;  /* 0x00000000200c7984 */ /* 0x000e220000004c00 */
[----:B------:R-:W-:Y:S02]  /*23d0*/  SHF.R.S32.HI R0, RZ, 0x1f, R3 ;  /* 0x0000001fff007819 */ /* 0x000fe40000011403 */
[----:B------:R-:W-:Y:S02]  /*23e0*/  ISETP.GE.AND P0, PT, R40, 0x100, PT ;  /* 0x000001002800780c */ /* 0x000fe40003f06270 */
[----:B------:R-:W-:-:S04]  /*23f0*/  LEA.HI R2, R0, R3, RZ, 0xb ;  /* 0x0000000300027211 */ /* 0x000fc800078f58ff */
[C---:B------:R-:W-:Y:S02]  /*2400*/  SHF.L.U32 R0, R2.reuse, 0x8, RZ ;  /* 0x0000000802007819 */ /* 0x040fe400000006ff */
[----:B------:R-:W-:Y:S02]  /*2410*/  LOP3.LUT R5, R2, 0xfffff800, RZ, 0xc0, !PT ;  /* 0xfffff80002057812 */ /* 0x000fe400078ec0ff */
[----:B------:R-:W-:-:S04]  /*2420*/  LOP3.LUT R0, R0, 0xfff80000, RZ, 0xc0, !PT ;  /* 0xfff8000000007812 */ /* 0x000fc800078ec0ff */
[----:B------:R-:W-:-:S05]  /*2430*/  IADD3 R5, R0, R3, -R5 ;  /* 0x0000000300057210 */ /* 0x000fca0007ffe805 */
[----:B------:R-:W-:-:S04]  /*2440*/  IMAD R2, R42, 0x800, R5 ;  /* 0x000008002a027824 */ /* 0x000fc800078e0205 */
[----:B------:R-:W-:-:S05]  /*2450*/  IMAD.WIDE R2, R2, R7, c[0x0][0x178] ;  /* 0x00005e0002027625 */ /* 0x000fca00078e0207 */
[----:B0-----:R0:W-:Y:S01]  /*2460*/  @!P1 STG.E.128 [R2.64], R12 ;  /* 0x0000000c02009986 */ /* 0x0011e2000c101d04 */
[----:B------:R-:W-:Y:S05]  /*2470*/  @P0 EXIT ;  /* 0x000000000000094d */ /* 0x000fea0003800000 */
[----:B------:R-:W1:Y:S01]  /*2480*/  LDS.128 R32, [R32.X4+0xa00] ;  /* 0x000a000020207984 */ /* 0x000e620000004c00 */
[----:B0-----:R-:W-:-:S04]  /*2490*/  IMAD R2, R40, 0x800, R5 ;  /* 0x0000080028027824 */ /* 0x001fc800078e0205 */
[----:B------:R-:W-:-:S05]  /*24a0*/  IMAD.WIDE R2, R2, R7, c[0x0][0x178] ;  /* 0x00005e0002027625 */ /* 0x000fca00078e0207 */
[----:B-1----:R-:W-:Y:S01]  /*24b0*/  STG.E.128 [R2.64], R32 ;  /* 0x0000002002007986 */ /* 0x002fe2000c101d04 */
[----:B------:R-:W-:Y:S05]  /*24c0*/  EXIT ;  /* 0x000000000000794d */ /* 0x000fea0003800000 */
.L_x_0:
[----:B------:R-:W-:-:S00]  /*24d0*/  BRA `(.L_x_0) ;  /* 0xfffffff000007947 */ /* 0x000fc0000383ffff */
[----:B------:R-:W-:-:S00]  /*24e0*/  NOP ;  /* 0x0000000000007918 */ /* 0x000fc00000000000 */
        /* <DEDUP_REMOVED lines=9> */
.L_x_1:


//--------------------- .nv.shared.triton__0d1d2d3d4de5de --------------------------
	.section	.nv.shared.triton__0d1d2d3d4de5de,"aw",@nobits
	.align	16
